//
// Generated by NVIDIA NVVM Compiler
//
// Compiler Build ID: CL-36424714
// Cuda compilation tools, release 13.0, V13.0.88
// Based on NVVM 20.0.0
//

.version 9.0
.target sm_100
.address_size 64

	// .globl	_Z10ncc_kernelPKhiiS0_iiffPf

.visible .entry _Z10ncc_kernelPKhiiS0_iiffPf(
	.param .u64 .ptr .align 1 _Z10ncc_kernelPKhiiS0_iiffPf_param_0,
	.param .u32 _Z10ncc_kernelPKhiiS0_iiffPf_param_1,
	.param .u32 _Z10ncc_kernelPKhiiS0_iiffPf_param_2,
	.param .u64 .ptr .align 1 _Z10ncc_kernelPKhiiS0_iiffPf_param_3,
	.param .u32 _Z10ncc_kernelPKhiiS0_iiffPf_param_4,
	.param .u32 _Z10ncc_kernelPKhiiS0_iiffPf_param_5,
	.param .f32 _Z10ncc_kernelPKhiiS0_iiffPf_param_6,
	.param .f32 _Z10ncc_kernelPKhiiS0_iiffPf_param_7,
	.param .u64 .ptr .align 1 _Z10ncc_kernelPKhiiS0_iiffPf_param_8
)
{
	.reg .pred 	%p<14>;
	.reg .b16 	%rs<31>;
	.reg .b32 	%r<56>;
	.reg .b32 	%f<157>;
	.reg .b64 	%rd<39>;

	ld.param.u64 	%rd7, [_Z10ncc_kernelPKhiiS0_iiffPf_param_0];
	ld.param.u32 	%r20, [_Z10ncc_kernelPKhiiS0_iiffPf_param_1];
	ld.param.u32 	%r23, [_Z10ncc_kernelPKhiiS0_iiffPf_param_2];
	ld.param.u64 	%rd8, [_Z10ncc_kernelPKhiiS0_iiffPf_param_3];
	ld.param.u32 	%r21, [_Z10ncc_kernelPKhiiS0_iiffPf_param_4];
	ld.param.u32 	%r22, [_Z10ncc_kernelPKhiiS0_iiffPf_param_5];
	ld.param.f32 	%f47, [_Z10ncc_kernelPKhiiS0_iiffPf_param_7];
	ld.param.u64 	%rd9, [_Z10ncc_kernelPKhiiS0_iiffPf_param_8];
	cvta.to.global.u64 	%rd1, %rd8;
	cvta.to.global.u64 	%rd2, %rd7;
	cvta.to.global.u64 	%rd3, %rd9;
	mov.u32 	%r25, %ctaid.x;
	mov.u32 	%r26, %ntid.x;
	mov.u32 	%r27, %tid.x;
	mad.lo.s32 	%r1, %r25, %r26, %r27;
	mov.u32 	%r28, %ctaid.y;
	mov.u32 	%r29, %ntid.y;
	mov.u32 	%r30, %tid.y;
	mad.lo.s32 	%r2, %r28, %r29, %r30;
	add.s32 	%r31, %r21, %r1;
	setp.gt.s32 	%p1, %r31, %r20;
	add.s32 	%r32, %r22, %r2;
	setp.gt.s32 	%p2, %r32, %r23;
	or.pred  	%p3, %p1, %p2;
	@%p3 bra 	$L__BB0_18;
	mov.f32 	%f151, 0f00000000;
	min.s32 	%r34, %r22, %r21;
	setp.lt.s32 	%p4, %r34, 1;
	mov.f32 	%f152, %f151;
	mov.f32 	%f153, %f151;
	@%p4 bra 	$L__BB0_15;
	and.b32  	%r3, %r21, 7;
	and.b32  	%r4, %r21, 2147483640;
	and.b32  	%r5, %r21, 1;
	neg.s32 	%r6, %r4;
	mov.f32 	%f153, 0f00000000;
	mov.b32 	%r50, 0;
	mov.f32 	%f152, %f153;
	mov.f32 	%f151, %f153;
$L__BB0_3:
	setp.lt.u32 	%p5, %r21, 8;
	add.s32 	%r37, %r50, %r2;
	mad.lo.s32 	%r8, %r37, %r20, %r1;
	mul.lo.s32 	%r9, %r50, %r21;
	mov.b32 	%r54, 0;
	@%p5 bra 	$L__BB0_6;
	cvt.u64.u32 	%rd10, %r9;
	add.s64 	%rd11, %rd1, %rd10;
	add.s64 	%rd38, %rd11, 3;
	mov.u32 	%r51, %r8;
	mov.u32 	%r52, %r6;
$L__BB0_5:
	.pragma "nounroll";
	cvt.s64.s32 	%rd12, %r51;
	add.s64 	%rd13, %rd2, %rd12;
	ld.global.u8 	%rs1, [%rd13];
	cvt.rn.f32.u16 	%f51, %rs1;
	ld.global.u8 	%rs2, [%rd38+-3];
	cvt.rn.f32.u16 	%f52, %rs2;
	add.f32 	%f53, %f151, %f51;
	fma.rn.f32 	%f54, %f51, %f51, %f152;
	fma.rn.f32 	%f55, %f51, %f52, %f153;
	ld.global.u8 	%rs3, [%rd13+1];
	cvt.rn.f32.u16 	%f56, %rs3;
	ld.global.u8 	%rs4, [%rd38+-2];
	cvt.rn.f32.u16 	%f57, %rs4;
	add.f32 	%f58, %f53, %f56;
	fma.rn.f32 	%f59, %f56, %f56, %f54;
	fma.rn.f32 	%f60, %f56, %f57, %f55;
	ld.global.u8 	%rs5, [%rd13+2];
	cvt.rn.f32.u16 	%f61, %rs5;
	ld.global.u8 	%rs6, [%rd38+-1];
	cvt.rn.f32.u16 	%f62, %rs6;
	add.f32 	%f63, %f58, %f61;
	fma.rn.f32 	%f64, %f61, %f61, %f59;
	fma.rn.f32 	%f65, %f61, %f62, %f60;
	ld.global.u8 	%rs7, [%rd13+3];
	cvt.rn.f32.u16 	%f66, %rs7;
	ld.global.u8 	%rs8, [%rd38];
	cvt.rn.f32.u16 	%f67, %rs8;
	add.f32 	%f68, %f63, %f66;
	fma.rn.f32 	%f69, %f66, %f66, %f64;
	fma.rn.f32 	%f70, %f66, %f67, %f65;
	ld.global.u8 	%rs9, [%rd13+4];
	cvt.rn.f32.u16 	%f71, %rs9;
	ld.global.u8 	%rs10, [%rd38+1];
	cvt.rn.f32.u16 	%f72, %rs10;
	add.f32 	%f73, %f68, %f71;
	fma.rn.f32 	%f74, %f71, %f71, %f69;
	fma.rn.f32 	%f75, %f71, %f72, %f70;
	ld.global.u8 	%rs11, [%rd13+5];
	cvt.rn.f32.u16 	%f76, %rs11;
	ld.global.u8 	%rs12, [%rd38+2];
	cvt.rn.f32.u16 	%f77, %rs12;
	add.f32 	%f78, %f73, %f76;
	fma.rn.f32 	%f79, %f76, %f76, %f74;
	fma.rn.f32 	%f80, %f76, %f77, %f75;
	ld.global.u8 	%rs13, [%rd13+6];
	cvt.rn.f32.u16 	%f81, %rs13;
	ld.global.u8 	%rs14, [%rd38+3];
	cvt.rn.f32.u16 	%f82, %rs14;
	add.f32 	%f83, %f78, %f81;
	fma.rn.f32 	%f84, %f81, %f81, %f79;
	fma.rn.f32 	%f85, %f81, %f82, %f80;
	ld.global.u8 	%rs15, [%rd13+7];
	cvt.rn.f32.u16 	%f86, %rs15;
	ld.global.u8 	%rs16, [%rd38+4];
	cvt.rn.f32.u16 	%f87, %rs16;
	add.f32 	%f151, %f83, %f86;
	fma.rn.f32 	%f152, %f86, %f86, %f84;
	fma.rn.f32 	%f153, %f86, %f87, %f85;
	add.s32 	%r52, %r52, 8;
	add.s32 	%r51, %r51, 8;
	add.s64 	%rd38, %rd38, 8;
	setp.ne.s32 	%p6, %r52, 0;
	mov.u32 	%r54, %r4;
	@%p6 bra 	$L__BB0_5;
$L__BB0_6:
	setp.eq.s32 	%p7, %r3, 0;
	@%p7 bra 	$L__BB0_14;
	add.s32 	%r38, %r3, -1;
	setp.lt.u32 	%p8, %r38, 3;
	@%p8 bra 	$L__BB0_9;
	add.s32 	%r39, %r8, %r54;
	add.s32 	%r40, %r54, %r9;
	cvt.s64.s32 	%rd14, %r39;
	add.s64 	%rd15, %rd2, %rd14;
	ld.global.u8 	%rs17, [%rd15];
	cvt.rn.f32.u16 	%f89, %rs17;
	cvt.u64.u32 	%rd16, %r40;
	add.s64 	%rd17, %rd1, %rd16;
	ld.global.u8 	%rs18, [%rd17];
	cvt.rn.f32.u16 	%f90, %rs18;
	add.f32 	%f91, %f151, %f89;
	fma.rn.f32 	%f92, %f89, %f89, %f152;
	fma.rn.f32 	%f93, %f89, %f90, %f153;
	ld.global.u8 	%rs19, [%rd15+1];
	cvt.rn.f32.u16 	%f94, %rs19;
	cvt.u64.u32 	%rd18, %r9;
	cvt.u64.u32 	%rd19, %r54;
	add.s64 	%rd20, %rd19, %rd18;
	add.s64 	%rd21, %rd1, %rd20;
	ld.global.u8 	%rs20, [%rd21+1];
	cvt.rn.f32.u16 	%f95, %rs20;
	add.f32 	%f96, %f91, %f94;
	fma.rn.f32 	%f97, %f94, %f94, %f92;
	fma.rn.f32 	%f98, %f94, %f95, %f93;
	ld.global.u8 	%rs21, [%rd15+2];
	cvt.rn.f32.u16 	%f99, %rs21;
	ld.global.u8 	%rs22, [%rd21+2];
	cvt.rn.f32.u16 	%f100, %rs22;
	add.f32 	%f101, %f96, %f99;
	fma.rn.f32 	%f102, %f99, %f99, %f97;
	fma.rn.f32 	%f103, %f99, %f100, %f98;
	ld.global.u8 	%rs23, [%rd15+3];
	cvt.rn.f32.u16 	%f104, %rs23;
	ld.global.u8 	%rs24, [%rd21+3];
	cvt.rn.f32.u16 	%f105, %rs24;
	add.f32 	%f151, %f101, %f104;
	fma.rn.f32 	%f152, %f104, %f104, %f102;
	fma.rn.f32 	%f153, %f104, %f105, %f103;
	add.s32 	%r54, %r54, 4;
$L__BB0_9:
	and.b32  	%r41, %r21, 3;
	setp.eq.s32 	%p9, %r41, 0;
	@%p9 bra 	$L__BB0_14;
	setp.eq.s32 	%p10, %r41, 1;
	@%p10 bra 	$L__BB0_12;
	add.s32 	%r42, %r8, %r54;
	add.s32 	%r43, %r54, %r9;
	cvt.s64.s32 	%rd22, %r42;
	add.s64 	%rd23, %rd2, %rd22;
	ld.global.u8 	%rs25, [%rd23];
	cvt.rn.f32.u16 	%f107, %rs25;
	cvt.u64.u32 	%rd24, %r43;
	add.s64 	%rd25, %rd1, %rd24;
	ld.global.u8 	%rs26, [%rd25];
	cvt.rn.f32.u16 	%f108, %rs26;
	add.f32 	%f109, %f151, %f107;
	fma.rn.f32 	%f110, %f107, %f107, %f152;
	fma.rn.f32 	%f111, %f107, %f108, %f153;
	ld.global.u8 	%rs27, [%rd23+1];
	cvt.rn.f32.u16 	%f112, %rs27;
	cvt.u64.u32 	%rd26, %r9;
	cvt.u64.u32 	%rd27, %r54;
	add.s64 	%rd28, %rd27, %rd26;
	add.s64 	%rd29, %rd1, %rd28;
	ld.global.u8 	%rs28, [%rd29+1];
	cvt.rn.f32.u16 	%f113, %rs28;
	add.f32 	%f151, %f109, %f112;
	fma.rn.f32 	%f152, %f112, %f112, %f110;
	fma.rn.f32 	%f153, %f112, %f113, %f111;
	add.s32 	%r54, %r54, 2;
$L__BB0_12:
	setp.eq.s32 	%p11, %r5, 0;
	@%p11 bra 	$L__BB0_14;
	add.s32 	%r44, %r8, %r54;
	add.s32 	%r45, %r54, %r9;
	cvt.s64.s32 	%rd30, %r44;
	add.s64 	%rd31, %rd2, %rd30;
	ld.global.u8 	%rs29, [%rd31];
	cvt.rn.f32.u16 	%f114, %rs29;
	cvt.u64.u32 	%rd32, %r45;
	add.s64 	%rd33, %rd1, %rd32;
	ld.global.u8 	%rs30, [%rd33];
	cvt.rn.f32.u16 	%f115, %rs30;
	add.f32 	%f151, %f151, %f114;
	fma.rn.f32 	%f152, %f114, %f114, %f152;
	fma.rn.f32 	%f153, %f114, %f115, %f153;
$L__BB0_14:
	add.s32 	%r50, %r50, 1;
	setp.ne.s32 	%p12, %r50, %r22;
	@%p12 bra 	$L__BB0_3;
$L__BB0_15:
	mul.lo.s32 	%r46, %r22, %r21;
	cvt.rn.f32.s32 	%f43, %r46;
	div.rn.f32 	%f44, %f151, %f43;
	div.rn.f32 	%f116, %f152, %f43;
	mul.f32 	%f117, %f44, %f44;
	sub.f32 	%f45, %f116, %f117;
	min.f32 	%f118, %f47, %f45;
	setp.gtu.f32 	%p13, %f118, 0f3727C5AC;
	@%p13 bra 	$L__BB0_17;
	mad.lo.s32 	%r48, %r20, %r2, %r1;
	mul.wide.s32 	%rd36, %r48, 4;
	add.s64 	%rd37, %rd3, %rd36;
	mov.b32 	%r49, 0;
	st.global.u32 	[%rd37], %r49;
	bra.uni 	$L__BB0_18;
$L__BB0_17:
	ld.param.f32 	%f126, [_Z10ncc_kernelPKhiiS0_iiffPf_param_6];
	mul.f32 	%f119, %f44, %f43;
	mul.f32 	%f120, %f126, %f119;
	sub.f32 	%f121, %f153, %f120;
	mul.f32 	%f122, %f47, %f45;
	sqrt.rn.f32 	%f123, %f122;
	mul.f32 	%f124, %f123, %f43;
	div.rn.f32 	%f125, %f121, %f124;
	mad.lo.s32 	%r47, %r20, %r2, %r1;
	mul.wide.s32 	%rd34, %r47, 4;
	add.s64 	%rd35, %rd3, %rd34;
	st.global.f32 	[%rd35], %f125;
$L__BB0_18:
	ret;

}


// ===== COMPILED SASS (sm_100) =====

	.target	sm_100

	.elftype	@"ET_EXEC"


//--------------------- .note.nv.tkinfo           --------------------------
	.section	.note.nv.tkinfo,"",@"SHT_NOTE"
	.sectionflags	@"SHF_NOTE_NV_TKINFO"
	.tkinfo
        /*0018*/ 	.word	0x00000002
        /*0030*/ 	.string	""
        /*0030*/ 	.string	"ptxas"
        /*0030*/ 	.string	"Cuda compilation tools, release 13.0, V13.0.88"
        /*0030*/ 	.string	"Build cuda_13.0.r13.0/compiler.36424714_0"
        /*0030*/ 	.string	"-arch sm_100 -m 64 "



//--------------------- .note.nv.cuinfo           --------------------------
	.section	.note.nv.cuinfo,"",@"SHT_NOTE"
	.sectionflags	@"SHF_NOTE_NV_CUINFO"
        /*0018*/ 	.short	0x0002
        /*001a*/ 	.short	0x0064
        /*001c*/ 	.short	0x0082
	.zero		2


//--------------------- .nv.info                  --------------------------
	.section	.nv.info,"",@"SHT_CUDA_INFO"
	.align	4


	//----- nvinfo : EIATTR_REGCOUNT
	.align		4
        /*0000*/ 	.byte	0x04, 0x2f
        /*0002*/ 	.short	(.L_1 - .L_0)
	.align		4
.L_0:
        /*0004*/ 	.word	index@(_Z10ncc_kernelPKhiiS0_iiffPf)
        /*0008*/ 	.word	0x0000001f


	//----- nvinfo : EIATTR_FRAME_SIZE
	.align		4
.L_1:
        /*000c*/ 	.byte	0x04, 0x11
        /*000e*/ 	.short	(.L_3 - .L_2)
	.align		4
.L_2:
        /*0010*/ 	.word	index@($__internal_1_$__cuda_sm3x_div_rn_noftz_f32_slowpath)
        /*0014*/ 	.word	0x00000000


	//----- nvinfo : EIATTR_FRAME_SIZE
	.align		4
.L_3:
        /*0018*/ 	.byte	0x04, 0x11
        /*001a*/ 	.short	(.L_5 - .L_4)
	.align		4
.L_4:
        /*001c*/ 	.word	index@($__internal_0_$__cuda_sm20_sqrt_rn_f32_slowpath)
        /*0020*/ 	.word	0x00000000


	//----- nvinfo : EIATTR_FRAME_SIZE
	.align		4
.L_5:
        /*0024*/ 	.byte	0x04, 0x11
        /*0026*/ 	.short	(.L_7 - .L_6)
	.align		4
.L_6:
        /*0028*/ 	.word	index@(_Z10ncc_kernelPKhiiS0_iiffPf)
        /*002c*/ 	.word	0x00000000


	//----- nvinfo : EIATTR_MIN_STACK_SIZE
	.align		4
.L_7:
        /*0030*/ 	.byte	0x04, 0x12
        /*0032*/ 	.short	(.L_9 - .L_8)
	.align		4
.L_8:
        /*0034*/ 	.word	index@(_Z10ncc_kernelPKhiiS0_iiffPf)
        /*0038*/ 	.word	0x00000000
.L_9:


//--------------------- .nv.compat                --------------------------
	.section	.nv.compat,"",@"SHT_CUDA_COMPAT_INFO"
	.align	4
        /*0000*/ 	.byte	0x02, 0x09, 0x00, 0x00, 0x02, 0x02, 0x01, 0x00, 0x02, 0x05, 0x05, 0x00, 0x03, 0x07, 0x01, 0x01
        /*0010*/ 	.byte	0x02, 0x03, 0x00, 0x00, 0x02, 0x06, 0x01, 0x00, 0x04, 0x0b, 0x08, 0x00, 0x01, 0x00, 0x00, 0x00
        /*0020*/ 	.byte	0x00, 0x00, 0x00, 0x00


//--------------------- .nv.info._Z10ncc_kernelPKhiiS0_iiffPf --------------------------
	.section	.nv.info._Z10ncc_kernelPKhiiS0_iiffPf,"",@"SHT_CUDA_INFO"
	.sectionflags	@""
	.align	4


	//----- nvinfo : EIATTR_CUDA_API_VERSION
	.align		4
        /*0000*/ 	.byte	0x04, 0x37
        /*0002*/ 	.short	(.L_11 - .L_10)
.L_10:
        /*0004*/ 	.word	0x00000082


	//----- nvinfo : EIATTR_KPARAM_INFO
	.align		4
.L_11:
        /*0008*/ 	.byte	0x04, 0x17
        /*000a*/ 	.short	(.L_13 - .L_12)
.L_12:
        /*000c*/ 	.word	0x00000000
        /*0010*/ 	.short	0x0008
        /*0012*/ 	.short	0x0028
        /*0014*/ 	.byte	0x00, 0xf5, 0x21, 0x00


	//----- nvinfo : EIATTR_KPARAM_INFO
	.align		4
.L_13:
        /*0018*/ 	.byte	0x04, 0x17
        /*001a*/ 	.short	(.L_15 - .L_14)
.L_14:
        /*001c*/ 	.word	0x00000000
        /*0020*/ 	.short	0x0007
        /*0022*/ 	.short	0x0024
        /*0024*/ 	.byte	0x00, 0xf0, 0x11, 0x00


	//----- nvinfo : EIATTR_KPARAM_INFO
	.align		4
.L_15:
        /*0028*/ 	.byte	0x04, 0x17
        /*002a*/ 	.short	(.L_17 - .L_16)
.L_16:
        /*002c*/ 	.word	0x00000000
        /*0030*/ 	.short	0x0006
        /*0032*/ 	.short	0x0020
        /*0034*/ 	.byte	0x00, 0xf0, 0x11, 0x00


	//----- nvinfo : EIATTR_KPARAM_INFO
	.align		4
.L_17:
        /*0038*/ 	.byte	0x04, 0x17
        /*003a*/ 	.short	(.L_19 - .L_18)
.L_18:
        /*003c*/ 	.word	0x00000000
        /*0040*/ 	.short	0x0005
        /*0042*/ 	.short	0x001c
        /*0044*/ 	.byte	0x00, 0xf0, 0x11, 0x00


	//----- nvinfo : EIATTR_KPARAM_INFO
	.align		4
.L_19:
        /*0048*/ 	.byte	0x04, 0x17
        /*004a*/ 	.short	(.L_21 - .L_20)
.L_20:
        /*004c*/ 	.word	0x00000000
        /*0050*/ 	.short	0x0004
        /*0052*/ 	.short	0x0018
        /*0054*/ 	.byte	0x00, 0xf0, 0x11, 0x00


	//----- nvinfo : EIATTR_KPARAM_INFO
	.align		4
.L_21:
        /*0058*/ 	.byte	0x04, 0x17
        /*005a*/ 	.short	(.L_23 - .L_22)
.L_22:
        /*005c*/ 	.word	0x00000000
        /*0060*/ 	.short	0x0003
        /*0062*/ 	.short	0x0010
        /*0064*/ 	.byte	0x00, 0xf5, 0x21, 0x00


	//----- nvinfo : EIATTR_KPARAM_INFO
	.align		4
.L_23:
        /*0068*/ 	.byte	0x04, 0x17
        /*006a*/ 	.short	(.L_25 - .L_24)
.L_24:
        /*006c*/ 	.word	0x00000000
        /*0070*/ 	.short	0x0002
        /*0072*/ 	.short	0x000c
        /*0074*/ 	.byte	0x00, 0xf0, 0x11, 0x00


	//----- nvinfo : EIATTR_KPARAM_INFO
	.align		4
.L_25:
        /*0078*/ 	.byte	0x04, 0x17
        /*007a*/ 	.short	(.L_27 - .L_26)
.L_26:
        /*007c*/ 	.word	0x00000000
        /*0080*/ 	.short	0x0001
        /*0082*/ 	.short	0x0008
        /*0084*/ 	.byte	0x00, 0xf0, 0x11, 0x00


	//----- nvinfo : EIATTR_KPARAM_INFO
	.align		4
.L_27:
        /*0088*/ 	.byte	0x04, 0x17
        /*008a*/ 	.short	(.L_29 - .L_28)
.L_28:
        /*008c*/ 	.word	0x00000000
        /*0090*/ 	.short	0x0000
        /*0092*/ 	.short	0x0000
        /*0094*/ 	.byte	0x00, 0xf5, 0x21, 0x00


	//----- nvinfo : EIATTR_SPARSE_MMA_MASK
	.align		4
.L_29:
        /*0098*/ 	.byte	0x03, 0x50
        /*009a*/ 	.short	0x0000


	//----- nvinfo : EIATTR_MAXREG_COUNT
	.align		4
        /*009c*/ 	.byte	0x03, 0x1b
        /*009e*/ 	.short	0x00ff


	//----- nvinfo : EIATTR_MERCURY_ISA_VERSION
	.align		4
        /*00a0*/ 	.byte	0x03, 0x5f
        /*00a2*/ 	.short	0x0101


	//----- nvinfo : EIATTR_VRC_CTA_INIT_COUNT
	.align		4
        /*00a4*/ 	.byte	0x02, 0x4a
	.zero		1
	.zero		1


	//----- nvinfo : EIATTR_EXIT_INSTR_OFFSETS
	.align		4
        /*00a8*/ 	.byte	0x04, 0x1c
        /*00aa*/ 	.short	(.L_31 - .L_30)


	//   ....[0]....
.L_30:
        /*00ac*/ 	.word	0x000000f0


	//   ....[1]....
        /*00b0*/ 	.word	0x00000fd0


	//   ....[2]....
        /*00b4*/ 	.word	0x00001230


	//----- nvinfo : EIATTR_CRS_STACK_SIZE
	.align		4
.L_31:
        /*00b8*/ 	.byte	0x04, 0x1e
        /*00ba*/ 	.short	(.L_33 - .L_32)
.L_32:
        /*00bc*/ 	.word	0x00000000


	//----- nvinfo : EIATTR_CBANK_PARAM_SIZE
	.align		4
.L_33:
        /*00c0*/ 	.byte	0x03, 0x19
        /*00c2*/ 	.short	0x0030


	//----- nvinfo : EIATTR_PARAM_CBANK
	.align		4
        /*00c4*/ 	.byte	0x04, 0x0a
        /*00c6*/ 	.short	(.L_35 - .L_34)
	.align		4
.L_34:
        /*00c8*/ 	.word	index@(.nv.constant0._Z10ncc_kernelPKhiiS0_iiffPf)
        /*00cc*/ 	.short	0x0380
        /*00ce*/ 	.short	0x0030


	//----- nvinfo : EIATTR_SW_WAR
	.align		4
.L_35:
        /*00d0*/ 	.byte	0x04, 0x36
        /*00d2*/ 	.short	(.L_37 - .L_36)
.L_36:
        /*00d4*/ 	.word	0x00000008
.L_37:


//--------------------- .nv.callgraph             --------------------------
	.section	.nv.callgraph,"",@"SHT_CUDA_CALLGRAPH"
	.align	4
	.sectionentsize	8
	.align		4
        /*0000*/ 	.word	0x00000000
	.align		4
        /*0004*/ 	.word	0xffffffff
	.align		4
        /*0008*/ 	.word	0x00000000
	.align		4
        /*000c*/ 	.word	0xfffffffe
	.align		4
        /*0010*/ 	.word	0x00000000
	.align		4
        /*0014*/ 	.word	0xfffffffd
	.align		4
        /*0018*/ 	.word	0x00000000
	.align		4
        /*001c*/ 	.word	0xfffffffc


//--------------------- .text._Z10ncc_kernelPKhiiS0_iiffPf --------------------------
	.section	.text._Z10ncc_kernelPKhiiS0_iiffPf,"ax",@progbits
	.align	128
        .global         _Z10ncc_kernelPKhiiS0_iiffPf
        .type           _Z10ncc_kernelPKhiiS0_iiffPf,@function
        .size           _Z10ncc_kernelPKhiiS0_iiffPf,(.L_x_30 - _Z10ncc_kernelPKhiiS0_iiffPf)
        .other          _Z10ncc_kernelPKhiiS0_iiffPf,@"STO_CUDA_ENTRY STV_DEFAULT"
_Z10ncc_kernelPKhiiS0_iiffPf:
.text._Z10ncc_kernelPKhiiS0_iiffPf:
[----:B------:R-:W-:Y:S01]  /*0000*/  LDC R1, c[0x0][0x37c] ;  /* 0x0000df00ff017b82 */ /* 0x000fe20000000800 */
[----:B------:R-:W0:Y:S07]  /*0010*/  S2R R3, SR_TID.Y ;  /* 0x0000000000037919 */ /* 0x000e2e0000002200 */
[----:B------:R-:W1:Y:S01]  /*0020*/  LDC R7, c[0x0][0x360] ;  /* 0x0000d800ff077b82 */ /* 0x000e620000000800 */
[----:B------:R-:W2:Y:S01]  /*0030*/  LDCU.64 UR6, c[0x0][0x398] ;  /* 0x00007300ff0677ac */ /* 0x000ea20008000a00 */
[----:B------:R-:W1:Y:S01]  /*0040*/  S2R R0, SR_TID.X ;  /* 0x0000000000007919 */ /* 0x000e620000002100 */
[----:B------:R-:W3:Y:S05]  /*0050*/  LDCU.64 UR8, c[0x0][0x388] ;  /* 0x00007100ff0877ac */ /* 0x000eea0008000a00 */
[----:B------:R-:W0:Y:S08]  /*0060*/  S2UR UR5, SR_CTAID.Y ;  /* 0x00000000000579c3 */ /* 0x000e300000002600 */
[----:B------:R-:W0:Y:S08]  /*0070*/  LDC R6, c[0x0][0x364] ;  /* 0x0000d900ff067b82 */ /* 0x000e300000000800 */
[----:B------:R-:W1:Y:S01]  /*0080*/  S2UR UR4, SR_CTAID.X ;  /* 0x00000000000479c3 */ /* 0x000e620000002500 */
[----:B0-----:R-:W-:-:S04]  /*0090*/  IMAD R6, R6, UR5, R3 ;  /* 0x0000000506067c24 */ /* 0x001fc8000f8e0203 */
[----:B--2---:R-:W-:Y:S02]  /*00a0*/  VIADD R2, R6, UR7 ;  /* 0x0000000706027c36 */ /* 0x004fe40008000000 */
[----:B-1----:R-:W-:-:S03]  /*00b0*/  IMAD R7, R7, UR4, R0 ;  /* 0x0000000407077c24 */ /* 0x002fc6000f8e0200 */
[----:B---3--:R-:W-:Y:S01]  /*00c0*/  ISETP.GT.AND P0, PT, R2, UR9, PT ;  /* 0x0000000902007c0c */ /* 0x008fe2000bf04270 */
[----:B------:R-:W-:-:S05]  /*00d0*/  VIADD R0, R7, UR6 ;  /* 0x0000000607007c36 */ /* 0x000fca0008000000 */
[----:B------:R-:W-:-:S13]  /*00e0*/  ISETP.GT.OR P0, PT, R0, UR8, P0 ;  /* 0x0000000800007c0c */ /* 0x000fda0008704670 */
[----:B------:R-:W-:Y:S05]  /*00f0*/  @P0 EXIT ;  /* 0x000000000000094d */ /* 0x000fea0003800000 */
[----:B------:R-:W-:Y:S01]  /*0100*/  UISETP.LT.AND UP0, UPT, UR6, UR7, UPT ;  /* 0x000000070600728c */ /* 0x000fe2000bf01270 */
[----:B------:R-:W-:Y:S01]  /*0110*/  HFMA2 R11, -RZ, RZ, 0, 0 ;  /* 0x00000000ff0b7431 */ /* 0x000fe200000001ff */
[----:B------:R-:W-:Y:S01]  /*0120*/  CS2R R8, SRZ ;  /* 0x0000000000087805 */ /* 0x000fe2000001ff00 */
[----:B------:R-:W0:Y:S01]  /*0130*/  LDCU.64 UR18, c[0x0][0x358] ;  /* 0x00006b00ff1277ac */ /* 0x000e220008000a00 */
[----:B------:R-:W-:-:S04]  /*0140*/  USEL UR4, UR6, UR7, UP0 ;  /* 0x0000000706047287 */ /* 0x000fc80008000000 */
[----:B------:R-:W-:-:S09]  /*0150*/  UISETP.GE.AND UP0, UPT, UR4, 0x1, UPT ;  /* 0x000000010400788c */ /* 0x000fd2000bf06270 */
[----:B------:R-:W-:Y:S05]  /*0160*/  BRA.U !UP0, `(.L_x_0) ;  /* 0x0000000908fc7547 */ /* 0x000fea000b800000 */
[----:B------:R-:W-:Y:S01]  /*0170*/  ULOP3.LUT UR9, UR6, 0x7ffffff8, URZ, 0xc0, !UPT ;  /* 0x7ffffff806097892 */ /* 0x000fe2000f8ec0ff */
[----:B------:R-:W-:Y:S01]  /*0180*/  CS2R R8, SRZ ;  /* 0x0000000000087805 */ /* 0x000fe2000001ff00 */
[----:B------:R-:W-:Y:S01]  /*0190*/  IMAD.MOV.U32 R11, RZ, RZ, RZ ;  /* 0x000000ffff0b7224 */ /* 0x000fe200078e00ff */
[----:B------:R-:W-:Y:S02]  /*01a0*/  ULOP3.LUT UR8, UR6, 0x7, URZ, 0xc0, !UPT ;  /* 0x0000000706087892 */ /* 0x000fe4000f8ec0ff */
[----:B------:R-:W-:Y:S01]  /*01b0*/  UIADD3 UR13, UPT, UPT, -UR9, URZ, URZ ;  /* 0x000000ff090d7290 */ /* 0x000fe2000fffe1ff */
[----:B------:R-:W-:-:S11]  /*01c0*/  UMOV UR4, URZ ;  /* 0x000000ff00047c82 */ /* 0x000fd60008000000 */
.L_x_6:
[----:B------:R-:W1:Y:S01]  /*01d0*/  LDCU.64 UR6, c[0x0][0x398] ;  /* 0x00007300ff0677ac */ /* 0x000e620008000a00 */
[----:B------:R-:W-:Y:S01]  /*01e0*/  VIADD R10, R6, UR4 ;  /* 0x00000004060a7c36 */ /* 0x000fe20008000000 */
[----:B------:R-:W2:Y:S01]  /*01f0*/  LDCU UR5, c[0x0][0x388] ;  /* 0x00007100ff0577ac */ /* 0x000ea20008000800 */
[----:B-1----:R-:W-:Y:S02]  /*0200*/  UISETP.GE.U32.AND UP1, UPT, UR6, 0x8, UPT ;  /* 0x000000080600788c */ /* 0x002fe4000bf26070 */
[----:B------:R-:W-:Y:S02]  /*0210*/  UIMAD UR14, UR4, UR6, URZ ;  /* 0x00000006040e72a4 */ /* 0x000fe4000f8e02ff */
[----:B------:R-:W-:Y:S01]  /*0220*/  UIADD3 UR4, UPT, UPT, UR4, 0x1, URZ ;  /* 0x0000000104047890 */ /* 0x000fe2000fffe0ff */
[----:B--2---:R-:W-:Y:S01]  /*0230*/  IMAD R10, R10, UR5, R7 ;  /* 0x000000050a0a7c24 */ /* 0x004fe2000f8e0207 */
[----:B------:R-:W-:Y:S02]  /*0240*/  UMOV UR5, URZ ;  /* 0x000000ff00057c82 */ /* 0x000fe40008000000 */
[----:B------:R-:W-:Y:S01]  /*0250*/  UISETP.NE.AND UP0, UPT, UR4, UR7, UPT ;  /* 0x000000070400728c */ /* 0x000fe2000bf05270 */
[----:B------:R-:W-:Y:S10]  /*0260*/  BRA.U !UP1, `(.L_x_1) ;  /* 0x0000000509287547 */ /* 0x000ff4000b800000 */
[----:B------:R-:W1:Y:S01]  /*0270*/  LDCU.64 UR10, c[0x0][0x390] ;  /* 0x00007200ff0a77ac */ /* 0x000e620008000a00 */
[----:B------:R-:W-:Y:S01]  /*0280*/  MOV R0, R10 ;  /* 0x0000000a00007202 */ /* 0x000fe20000000f00 */
[----:B------:R-:W2:Y:S01]  /*0290*/  LDCU.64 UR16, c[0x0][0x380] ;  /* 0x00007000ff1077ac */ /* 0x000ea20008000a00 */
[----:B-1----:R-:W-:-:S04]  /*02a0*/  UIADD3 UR5, UP1, UPT, UR14, UR10, URZ ;  /* 0x0000000a0e057290 */ /* 0x002fc8000ff3e0ff */
[----:B------:R-:W-:-:S04]  /*02b0*/  UIADD3 UR5, UP2, UPT, UR5, 0x3, URZ ;  /* 0x0000000305057890 */ /* 0x000fc8000ff5e0ff */
[----:B------:R-:W-:Y:S02]  /*02c0*/  UIADD3.X UR10, UPT, UPT, URZ, URZ, UR11, UP2, UP1 ;  /* 0x000000ffff0a7290 */ /* 0x000fe400097e240b */
[----:B------:R-:W-:Y:S01]  /*02d0*/  IMAD.U32 R2, RZ, RZ, UR5 ;  /* 0x00000005ff027e24 */ /* 0x000fe2000f8e00ff */
[----:B------:R-:W-:-:S03]  /*02e0*/  UMOV UR5, UR13 ;  /* 0x0000000d00057c82 */ /* 0x000fc60008000000 */
[----:B--2---:R-:W-:-:S07]  /*02f0*/  MOV R3, UR10 ;  /* 0x0000000a00037c02 */ /* 0x004fce0008000f00 */
.L_x_2:
[C---:B------:R-:W-:Y:S01]  /*0300*/  IADD3 R4, P0, PT, R0.reuse, UR16, RZ ;  /* 0x0000001000047c10 */ /* 0x040fe2000ff1e0ff */
[----:B0-----:R-:W2:Y:S03]  /*0310*/  LDG.E.U8 R27, desc[UR18][R2.64+-0x3] ;  /* 0xfffffd12021b7981 */ /* 0x001ea6000c1e1100 */
[----:B------:R-:W-:Y:S01]  /*0320*/  LEA.HI.X.SX32 R5, R0, UR17, 0x1, P0 ;  /* 0x0000001100057c11 */ /* 0x000fe200080f0eff */
[----:B------:R-:W3:Y:S04]  /*0330*/  LDG.E.U8 R23, desc[UR18][R2.64+-0x2] ;  /* 0xfffffe1202177981 */ /* 0x000ee8000c1e1100 */
[----:B------:R-:W4:Y:S04]  /*0340*/  LDG.E.U8 R26, desc[UR18][R4.64] ;  /* 0x00000012041a7981 */ /* 0x000f28000c1e1100 */
[----:B------:R-:W5:Y:S04]  /*0350*/  LDG.E.U8 R25, desc[UR18][R4.64+0x1] ;  /* 0x0000011204197981 */ /* 0x000f68000c1e1100 */
        /* <DEDUP_REMOVED lines=11> */
[----:B------:R0:W5:Y:S01]  /*0410*/  LDG.E.U8 R19, desc[UR18][R2.64+0x4] ;  /* 0x0000041202137981 */ /* 0x000162000c1e1100 */
[----:B------:R-:W-:-:S04]  /*0420*/  UIADD3 UR5, UPT, UPT, UR5, 0x8, URZ ;  /* 0x0000000805057890 */ /* 0x000fc8000fffe0ff */
[----:B------:R-:W-:Y:S01]  /*0430*/  UISETP.NE.AND UP1, UPT, UR5, URZ, UPT ;  /* 0x000000ff0500728c */ /* 0x000fe2000bf25270 */
[----:B0-----:R-:W-:Y:S02]  /*0440*/  IADD3 R2, P0, PT, R2, 0x8, RZ ;  /* 0x0000000802027810 */ /* 0x001fe40007f1e0ff */
[----:B------:R-:W-:-:S03]  /*0450*/  IADD3 R0, PT, PT, R0, 0x8, RZ ;  /* 0x0000000800007810 */ /* 0x000fc60007ffe0ff */
[----:B------:R-:W-:Y:S01]  /*0460*/  IMAD.X R3, RZ, RZ, R3, P0 ;  /* 0x000000ffff037224 */ /* 0x000fe200000e0603 */
[----:B--2---:R-:W-:Y:S02]  /*0470*/  I2FP.F32.U32 R27, R27 ;  /* 0x0000001b001b7245 */ /* 0x004fe40000201000 */
[----:B----4-:R-:W-:Y:S02]  /*0480*/  I2FP.F32.U32 R26, R26 ;  /* 0x0000001a001a7245 */ /* 0x010fe40000201000 */
[----:B---3--:R-:W-:Y:S02]  /*0490*/  I2FP.F32.U32 R23, R23 ;  /* 0x0000001700177245 */ /* 0x008fe40000201000 */
[----:B-----5:R-:W-:Y:S01]  /*04a0*/  I2FP.F32.U32 R25, R25 ;  /* 0x0000001900197245 */ /* 0x020fe20000201000 */
[C---:B------:R-:W-:Y:S01]  /*04b0*/  FFMA R8, R26.reuse, R27, R8 ;  /* 0x0000001b1a087223 */ /* 0x040fe20000000008 */
[C---:B------:R-:W-:Y:S01]  /*04c0*/  FADD R28, R26.reuse, R11 ;  /* 0x0000000b1a1c7221 */ /* 0x040fe20000000000 */
[----:B------:R-:W-:Y:S01]  /*04d0*/  FFMA R26, R26, R26, R9 ;  /* 0x0000001a1a1a7223 */ /* 0x000fe20000000009 */
[----:B------:R-:W-:Y:S01]  /*04e0*/  I2FP.F32.U32 R24, R24 ;  /* 0x0000001800187245 */ /* 0x000fe20000201000 */
[C---:B------:R-:W-:Y:S01]  /*04f0*/  FFMA R23, R25.reuse, R23, R8 ;  /* 0x0000001719177223 */ /* 0x040fe20000000008 */
[----:B------:R-:W-:Y:S01]  /*0500*/  FADD R5, R28, R25 ;  /* 0x000000191c057221 */ /* 0x000fe20000000000 */
[----:B------:R-:W-:Y:S01]  /*0510*/  FFMA R9, R25, R25, R26 ;  /* 0x0000001919097223 */ /* 0x000fe2000000001a */
[----:B------:R-:W-:-:S02]  /*0520*/  I2FP.F32.U32 R20, R20 ;  /* 0x0000001400147245 */ /* 0x000fc40000201000 */
[----:B------:R-:W-:Y:S01]  /*0530*/  FADD R5, R5, R24 ;  /* 0x0000001805057221 */ /* 0x000fe20000000000 */
[C---:B------:R-:W-:Y:S01]  /*0540*/  FFMA R9, R24.reuse, R24, R9 ;  /* 0x0000001818097223 */ /* 0x040fe20000000009 */
[----:B------:R-:W-:Y:S01]  /*0550*/  I2FP.F32.U32 R11, R22 ;  /* 0x00000016000b7245 */ /* 0x000fe20000201000 */
[----:B------:R-:W-:Y:S01]  /*0560*/  FFMA R20, R24, R20, R23 ;  /* 0x0000001418147223 */ /* 0x000fe20000000017 */
[----:B------:R-:W-:Y:S02]  /*0570*/  I2FP.F32.U32 R4, R21 ;  /* 0x0000001500047245 */ /* 0x000fe40000201000 */
[----:B------:R-:W-:-:S03]  /*0580*/  I2FP.F32.U32 R16, R16 ;  /* 0x0000001000107245 */ /* 0x000fc60000201000 */
[----:B------:R-:W-:Y:S01]  /*0590*/  FADD R5, R5, R4 ;  /* 0x0000000405057221 */ /* 0x000fe20000000000 */
[C---:B------:R-:W-:Y:S01]  /*05a0*/  FFMA R9, R4.reuse, R4, R9 ;  /* 0x0000000404097223 */ /* 0x040fe20000000009 */
[----:B------:R-:W-:Y:S01]  /*05b0*/  FFMA R11, R4, R11, R20 ;  /* 0x0000000b040b7223 */ /* 0x000fe20000000014 */
[----:B------:R-:W-:Y:S01]  /*05c0*/  I2FP.F32.U32 R4, R13 ;  /* 0x0000000d00047245 */ /* 0x000fe20000201000 */
[----:B------:R-:W-:Y:S01]  /*05d0*/  FADD R5, R5, R16 ;  /* 0x0000001005057221 */ /* 0x000fe20000000000 */
[C---:B------:R-:W-:Y:S01]  /*05e0*/  FFMA R9, R16.reuse, R16, R9 ;  /* 0x0000001010097223 */ /* 0x040fe20000000009 */
[----:B------:R-:W-:Y:S02]  /*05f0*/  I2FP.F32.U32 R8, R15 ;  /* 0x0000000f00087245 */ /* 0x000fe40000201000 */
[----:B------:R-:W-:Y:S01]  /*0600*/  FFMA R4, R16, R4, R11 ;  /* 0x0000000410047223 */ /* 0x000fe2000000000b */
[----:B------:R-:W-:Y:S02]  /*0610*/  I2FP.F32.U32 R13, R14 ;  /* 0x0000000e000d7245 */ /* 0x000fe40000201000 */
[----:B------:R-:W-:Y:S01]  /*0620*/  FADD R5, R5, R8 ;  /* 0x0000000805057221 */ /* 0x000fe20000000000 */
[C---:B------:R-:W-:Y:S01]  /*0630*/  FFMA R9, R8.reuse, R8, R9 ;  /* 0x0000000808097223 */ /* 0x040fe20000000009 */
[----:B------:R-:W-:Y:S01]  /*0640*/  I2FP.F32.U32 R12, R12 ;  /* 0x0000000c000c7245 */ /* 0x000fe20000201000 */
[----:B------:R-:W-:Y:S01]  /*0650*/  FFMA R4, R8, R13, R4 ;  /* 0x0000000d08047223 */ /* 0x000fe20000000004 */
[----:B------:R-:W-:-:S03]  /*0660*/  I2FP.F32.U32 R11, R18 ;  /* 0x00000012000b7245 */ /* 0x000fc60000201000 */
[----:B------:R-:W-:Y:S01]  /*0670*/  FADD R5, R5, R12 ;  /* 0x0000000c05057221 */ /* 0x000fe20000000000 */
[C---:B------:R-:W-:Y:S01]  /*0680*/  FFMA R9, R12.reuse, R12, R9 ;  /* 0x0000000c0c097223 */ /* 0x040fe20000000009 */
[----:B------:R-:W-:Y:S01]  /*0690*/  I2FP.F32.U32 R8, R17 ;  /* 0x0000001100087245 */ /* 0x000fe20000201000 */
[----:B------:R-:W-:Y:S01]  /*06a0*/  FFMA R4, R12, R11, R4 ;  /* 0x0000000b0c047223 */ /* 0x000fe20000000004 */
[----:B------:R-:W-:-:S03]  /*06b0*/  I2FP.F32.U32 R19, R19 ;  /* 0x0000001300137245 */ /* 0x000fc60000201000 */
[----:B------:R-:W-:Y:S01]  /*06c0*/  FADD R11, R5, R8 ;  /* 0x00000008050b7221 */ /* 0x000fe20000000000 */
[C---:B------:R-:W-:Y:S01]  /*06d0*/  FFMA R9, R8.reuse, R8, R9 ;  /* 0x0000000808097223 */ /* 0x040fe20000000009 */
[----:B------:R-:W-:Y:S01]  /*06e0*/  FFMA R8, R8, R19, R4 ;  /* 0x0000001308087223 */ /* 0x000fe20000000004 */
[----:B------:R-:W-:Y:S06]  /*06f0*/  BRA.U UP1, `(.L_x_2) ;  /* 0xfffffffd01007547 */ /* 0x000fec000b83ffff */
[----:B------:R-:W-:-:S05]  /*0700*/  UMOV UR5, UR9 ;  /* 0x0000000900057c82 */ /* 0x000fca0008000000 */
.L_x_1:
[----:B------:R-:W-:-:S09]  /*0710*/  UISETP.NE.AND UP1, UPT, UR8, URZ, UPT ;  /* 0x000000ff0800728c */ /* 0x000fd2000bf25270 */
[----:B------:R-:W-:Y:S05]  /*0720*/  BRA.U !UP1, `(.L_x_3) ;  /* 0x0000000509887547 */ /* 0x000fea000b800000 */
[----:B------:R-:W-:Y:S02]  /*0730*/  UIADD3 UR10, UPT, UPT, UR8, -0x1, URZ ;  /* 0xffffffff080a7890 */ /* 0x000fe4000fffe0ff */
[----:B------:R-:W-:Y:S02]  /*0740*/  ULOP3.LUT UP1, UR15, UR6, 0x3, URZ, 0xc0, !UPT ;  /* 0x00000003060f7892 */ /* 0x000fe4000f82c0ff */
[----:B------:R-:W-:-:S09]  /*0750*/  UISETP.GE.U32.AND UP2, UPT, UR10, 0x3, UPT ;  /* 0x000000030a00788c */ /* 0x000fd2000bf46070 */
[----:B------:R-:W-:Y:S05]  /*0760*/  BRA.U !UP2, `(.L_x_4) ;  /* 0x000000010aac7547 */ /* 0x000fea000b800000 */
[----:B------:R-:W1:Y:S01]  /*0770*/  LDCU.64 UR16, c[0x0][0x390] ;  /* 0x00007200ff1077ac */ /* 0x000e620008000a00 */
[----:B------:R-:W-:Y:S01]  /*0780*/  VIADD R0, R10, UR5 ;  /* 0x000000050a007c36 */ /* 0x000fe20008000000 */
[----:B------:R-:W2:Y:S01]  /*0790*/  LDCU.64 UR20, c[0x0][0x380] ;  /* 0x00007000ff1477ac */ /* 0x000ea20008000a00 */
[----:B------:R-:W-:-:S04]  /*07a0*/  UIADD3 UR10, UPT, UPT, UR14, UR5, URZ ;  /* 0x000000050e0a7290 */ /* 0x000fc8000fffe0ff */
[----:B-1----:R-:W-:Y:S02]  /*07b0*/  UIADD3 UR10, UP2, UPT, UR10, UR16, URZ ;  /* 0x000000100a0a7290 */ /* 0x002fe4000ff5e0ff */
[----:B------:R-:W-:Y:S02]  /*07c0*/  UIADD3 UR11, UP3, UP4, UR5, UR16, UR14 ;  /* 0x00000010050b7290 */ /* 0x000fe4000fc7e00e */
[----:B------:R-:W-:Y:S01]  /*07d0*/  UIADD3.X UR16, UPT, UPT, URZ, UR17, URZ, UP2, !UPT ;  /* 0x00000011ff107290 */ /* 0x000fe200097fe4ff */
[C---:B--2---:R-:W-:Y:S01]  /*07e0*/  IADD3 R4, P0, PT, R0.reuse, UR20, RZ ;  /* 0x0000001400047c10 */ /* 0x044fe2000ff1e0ff */
[----:B------:R-:W-:Y:S01]  /*07f0*/  UIADD3.X UR12, UPT, UPT, URZ, UR17, URZ, UP3, UP4 ;  /* 0x00000011ff0c7290 */ /* 0x000fe20009fe84ff */
[----:B------:R-:W-:Y:S02]  /*0800*/  MOV R12, UR10 ;  /* 0x0000000a000c7c02 */ /* 0x000fe40008000f00 */
[----:B------:R-:W-:Y:S01]  /*0810*/  LEA.HI.X.SX32 R5, R0, UR21, 0x1, P0 ;  /* 0x0000001500057c11 */ /* 0x000fe200080f0eff */
[----:B------:R-:W-:Y:S01]  /*0820*/  IMAD.U32 R13, RZ, RZ, UR16 ;  /* 0x00000010ff0d7e24 */ /* 0x000fe2000f8e00ff */
[----:B------:R-:W-:Y:S01]  /*0830*/  MOV R2, UR11 ;  /* 0x0000000b00027c02 */ /* 0x000fe20008000f00 */
[----:B------:R-:W-:-:S02]  /*0840*/  IMAD.U32 R3, RZ, RZ, UR12 ;  /* 0x0000000cff037e24 */ /* 0x000fc4000f8e00ff */
[----:B0-----:R-:W2:Y:S04]  /*0850*/  LDG.E.U8 R0, desc[UR18][R4.64] ;  /* 0x0000001204007981 */ /* 0x001ea8000c1e1100 */
[----:B------:R-:W3:Y:S04]  /*0860*/  LDG.E.U8 R12, desc[UR18][R12.64] ;  /* 0x000000120c0c7981 */ /* 0x000ee8000c1e1100 */
[----:B------:R-:W4:Y:S04]  /*0870*/  LDG.E.U8 R14, desc[UR18][R4.64+0x1] ;  /* 0x00000112040e7981 */ /* 0x000f28000c1e1100 */
[----:B------:R-:W5:Y:S04]  /*0880*/  LDG.E.U8 R16, desc[UR18][R2.64+0x1] ;  /* 0x0000011202107981 */ /* 0x000f68000c1e1100 */
[----:B------:R-:W5:Y:S04]  /*0890*/  LDG.E.U8 R17, desc[UR18][R4.64+0x2] ;  /* 0x0000021204117981 */ /* 0x000f68000c1e1100 */
[----:B------:R-:W5:Y:S04]  /*08a0*/  LDG.E.U8 R18, desc[UR18][R2.64+0x2] ;  /* 0x0000021202127981 */ /* 0x000f68000c1e1100 */
[----:B------:R-:W5:Y:S04]  /*08b0*/  LDG.E.U8 R19, desc[UR18][R4.64+0x3] ;  /* 0x0000031204137981 */ /* 0x000f68000c1e1100 */
[----:B------:R-:W5:Y:S01]  /*08c0*/  LDG.E.U8 R20, desc[UR18][R2.64+0x3] ;  /* 0x0000031202147981 */ /* 0x000f62000c1e1100 */
[----:B------:R-:W-:Y:S01]  /*08d0*/  UIADD3 UR5, UPT, UPT, UR5, 0x4, URZ ;  /* 0x0000000405057890 */ /* 0x000fe2000fffe0ff */
[----:B--2---:R-:W-:-:S02]  /*08e0*/  I2FP.F32.U32 R0, R0 ;  /* 0x0000000000007245 */ /* 0x004fc40000201000 */
[----:B---3--:R-:W-:-:S03]  /*08f0*/  I2FP.F32.U32 R15, R12 ;  /* 0x0000000c000f7245 */ /* 0x008fc60000201000 */
[----:B------:R-:W-:Y:S01]  /*0900*/  FADD R11, R11, R0 ;  /* 0x000000000b0b7221 */ /* 0x000fe20000000000 */
[C---:B------:R-:W-:Y:S01]  /*0910*/  FFMA R9, R0.reuse, R0, R9 ;  /* 0x0000000000097223 */ /* 0x040fe20000000009 */
[----:B----4-:R-:W-:Y:S01]  /*0920*/  I2FP.F32.U32 R14, R14 ;  /* 0x0000000e000e7245 */ /* 0x010fe20000201000 */
[----:B------:R-:W-:Y:S01]  /*0930*/  FFMA R15, R0, R15, R8 ;  /* 0x0000000f000f7223 */ /* 0x000fe20000000008 */
[----:B-----5:R-:W-:-:S03]  /*0940*/  I2FP.F32.U32 R16, R16 ;  /* 0x0000001000107245 */ /* 0x020fc60000201000 */
        /* <DEDUP_REMOVED lines=12> */
[----:B------:R-:W-:-:S07]  /*0a10*/  FFMA R8, R8, R20, R15 ;  /* 0x0000001408087223 */ /* 0x000fce000000000f */
.L_x_4:
[----:B------:R-:W-:Y:S05]  /*0a20*/  BRA.U !UP1, `(.L_x_3) ;  /* 0x0000000109c87547 */ /* 0x000fea000b800000 */
[----:B------:R-:W-:Y:S02]  /*0a30*/  UISETP.NE.AND UP2, UPT, UR15, 0x1, UPT ;  /* 0x000000010f00788c */ /* 0x000fe4000bf45270 */
[----:B------:R-:W-:-:S07]  /*0a40*/  ULOP3.LUT UP1, URZ, UR6, 0x1, URZ, 0xc0, !UPT ;  /* 0x0000000106ff7892 */ /* 0x000fce000f82c0ff */
[----:B------:R-:W-:Y:S05]  /*0a50*/  BRA.U !UP2, `(.L_x_5) ;  /* 0x000000010a747547 */ /* 0x000fea000b800000 */
[----:B------:R-:W1:Y:S01]  /*0a60*/  LDCU.64 UR16, c[0x0][0x390] ;  /* 0x00007200ff1077ac */ /* 0x000e620008000a00 */
[----:B------:R-:W-:Y:S01]  /*0a70*/  IADD3 R0, PT, PT, R10, UR5, RZ ;  /* 0x000000050a007c10 */ /* 0x000fe2000fffe0ff */
[----:B------:R-:W2:Y:S01]  /*0a80*/  LDCU.64 UR20, c[0x0][0x380] ;  /* 0x00007000ff1477ac */ /* 0x000ea20008000a00 */
[----:B------:R-:W-:-:S04]  /*0a90*/  UIADD3 UR10, UPT, UPT, UR14, UR5, URZ ;  /* 0x000000050e0a7290 */ /* 0x000fc8000fffe0ff */
[----:B-1----:R-:W-:Y:S02]  /*0aa0*/  UIADD3 UR10, UP2, UPT, UR10, UR16, URZ ;  /* 0x000000100a0a7290 */ /* 0x002fe4000ff5e0ff */
[----:B------:R-:W-:Y:S02]  /*0ab0*/  UIADD3 UR16, UP3, UP4, UR5, UR16, UR14 ;  /* 0x0000001005107290 */ /* 0x000fe4000fc7e00e */
[----:B------:R-:W-:Y:S01]  /*0ac0*/  UIADD3.X UR11, UPT, UPT, URZ, UR17, URZ, UP2, !UPT ;  /* 0x00000011ff0b7290 */ /* 0x000fe200097fe4ff */
[C---:B--2---:R-:W-:Y:S01]  /*0ad0*/  IADD3 R2, P0, PT, R0.reuse, UR20, RZ ;  /* 0x0000001400027c10 */ /* 0x044fe2000ff1e0ff */
[----:B------:R-:W-:Y:S01]  /*0ae0*/  UIADD3.X UR17, UPT, UPT, URZ, UR17, URZ, UP3, UP4 ;  /* 0x00000011ff117290 */ /* 0x000fe20009fe84ff */
[----:B------:R-:W-:Y:S02]  /*0af0*/  IMAD.U32 R4, RZ, RZ, UR10 ;  /* 0x0000000aff047e24 */ /* 0x000fe4000f8e00ff */
[----:B------:R-:W-:Y:S01]  /*0b00*/  LEA.HI.X.SX32 R3, R0, UR21, 0x1, P0 ;  /* 0x0000001500037c11 */ /* 0x000fe200080f0eff */
[----:B------:R-:W-:Y:S01]  /*0b10*/  IMAD.U32 R12, RZ, RZ, UR16 ;  /* 0x00000010ff0c7e24 */ /* 0x000fe2000f8e00ff */
[----:B------:R-:W-:-:S02]  /*0b20*/  MOV R5, UR11 ;  /* 0x0000000b00057c02 */ /* 0x000fc40008000f00 */
[----:B------:R-:W-:Y:S01]  /*0b30*/  MOV R13, UR17 ;  /* 0x00000011000d7c02 */ /* 0x000fe20008000f00 */
[----:B0-----:R-:W2:Y:S04]  /*0b40*/  LDG.E.U8 R0, desc[UR18][R2.64] ;  /* 0x0000001202007981 */ /* 0x001ea8000c1e1100 */
[----:B------:R-:W3:Y:S04]  /*0b50*/  LDG.E.U8 R4, desc[UR18][R4.64] ;  /* 0x0000001204047981 */ /* 0x000ee8000c1e1100 */
[----:B------:R-:W4:Y:S04]  /*0b60*/  LDG.E.U8 R14, desc[UR18][R2.64+0x1] ;  /* 0x00000112020e7981 */ /* 0x000f28000c1e1100 */
        /* <DEDUP_REMOVED lines=11> */
[----:B------:R-:W-:-:S07]  /*0c20*/  FFMA R8, R14, R17, R8 ;  /* 0x000000110e087223 */ /* 0x000fce0000000008 */
.L_x_5:
[----:B------:R-:W-:Y:S05]  /*0c30*/  BRA.U !UP1, `(.L_x_3) ;  /* 0x0000000109447547 */ /* 0x000fea000b800000 */
[----:B------:R-:W1:Y:S01]  /*0c40*/  LDCU.64 UR16, c[0x0][0x390] ;  /* 0x00007200ff1077ac */ /* 0x000e620008000a00 */
[----:B------:R-:W-:Y:S01]  /*0c50*/  VIADD R10, R10, UR5 ;  /* 0x000000050a0a7c36 */ /* 0x000fe20008000000 */
[----:B------:R-:W2:Y:S01]  /*0c60*/  LDCU.64 UR20, c[0x0][0x380] ;  /* 0x00007000ff1477ac */ /* 0x000ea20008000a00 */
[----:B------:R-:W-:-:S04]  /*0c70*/  UIADD3 UR10, UPT, UPT, UR14, UR5, URZ ;  /* 0x000000050e0a7290 */ /* 0x000fc8000fffe0ff */
[----:B-1----:R-:W-:-:S04]  /*0c80*/  UIADD3 UR10, UP1, UPT, UR10, UR16, URZ ;  /* 0x000000100a0a7290 */ /* 0x002fc8000ff3e0ff */
[----:B------:R-:W-:Y:S01]  /*0c90*/  UIADD3.X UR5, UPT, UPT, URZ, UR17, URZ, UP1, !UPT ;  /* 0x00000011ff057290 */ /* 0x000fe20008ffe4ff */
[C---:B--2---:R-:W-:Y:S02]  /*0ca0*/  IADD3 R2, P0, PT, R10.reuse, UR20, RZ ;  /* 0x000000140a027c10 */ /* 0x044fe4000ff1e0ff */
[----:B------:R-:W-:Y:S02]  /*0cb0*/  MOV R4, UR10 ;  /* 0x0000000a00047c02 */ /* 0x000fe40008000f00 */
[----:B------:R-:W-:Y:S01]  /*0cc0*/  LEA.HI.X.SX32 R3, R10, UR21, 0x1, P0 ;  /* 0x000000150a037c11 */ /* 0x000fe200080f0eff */
[----:B------:R-:W-:-:S04]  /*0cd0*/  IMAD.U32 R5, RZ, RZ, UR5 ;  /* 0x00000005ff057e24 */ /* 0x000fc8000f8e00ff */
[----:B0-----:R-:W2:Y:S04]  /*0ce0*/  LDG.E.U8 R2, desc[UR18][R2.64] ;  /* 0x0000001202027981 */ /* 0x001ea8000c1e1100 */
[----:B------:R-:W3:Y:S01]  /*0cf0*/  LDG.E.U8 R4, desc[UR18][R4.64] ;  /* 0x0000001204047981 */ /* 0x000ee2000c1e1100 */
[----:B--2---:R-:W-:Y:S02]  /*0d00*/  I2FP.F32.U32 R0, R2 ;  /* 0x0000000200007245 */ /* 0x004fe40000201000 */
[----:B---3--:R-:W-:-:S03]  /*0d10*/  I2FP.F32.U32 R13, R4 ;  /* 0x00000004000d7245 */ /* 0x008fc60000201000 */
[----:B------:R-:W-:Y:S01]  /*0d20*/  FADD R11, R11, R0 ;  /* 0x000000000b0b7221 */ /* 0x000fe20000000000 */
[C---:B------:R-:W-:Y:S01]  /*0d30*/  FFMA R9, R0.reuse, R0, R9 ;  /* 0x0000000000097223 */ /* 0x040fe20000000009 */
[----:B------:R-:W-:-:S07]  /*0d40*/  FFMA R8, R0, R13, R8 ;  /* 0x0000000d00087223 */ /* 0x000fce0000000008 */
.L_x_3:
[----:B------:R-:W-:Y:S05]  /*0d50*/  BRA.U UP0, `(.L_x_6) ;  /* 0xfffffff5001c7547 */ /* 0x000fea000b83ffff */
.L_x_0:
[----:B------:R-:W-:Y:S01]  /*0d60*/  UIMAD UR6, UR6, UR7, URZ ;  /* 0x00000007060672a4 */ /* 0x000fe2000f8e02ff */
[----:B------:R-:W-:Y:S05]  /*0d70*/  BSSY.RECONVERGENT B0, `(.L_x_7) ;  /* 0x000000e000007945 */ /* 0x000fea0003800200 */
[----:B------:R-:W-:-:S04]  /*0d80*/  I2FP.F32.S32 R3, UR6 ;  /* 0x0000000600037c45 */ /* 0x000fc80008201400 */
[----:B------:R-:W1:Y:S08]  /*0d90*/  MUFU.RCP R0, R3 ;  /* 0x0000000300007308 */ /* 0x000e700000001000 */
[----:B------:R-:W2:Y:S01]  /*0da0*/  FCHK P0, R11, R3 ;  /* 0x000000030b007302 */ /* 0x000ea20000000000 */
[----:B-1----:R-:W-:-:S04]  /*0db0*/  FFMA R5, -R3, R0, 1 ;  /* 0x3f80000003057423 */ /* 0x002fc80000000100 */
[----:B------:R-:W-:-:S04]  /*0dc0*/  FFMA R0, R0, R5, R0 ;  /* 0x0000000500007223 */ /* 0x000fc80000000000 */
[----:B------:R-:W-:-:S04]  /*0dd0*/  FFMA R2, R0, R11, RZ ;  /* 0x0000000b00027223 */ /* 0x000fc800000000ff */
[----:B------:R-:W-:-:S04]  /*0de0*/  FFMA R5, -R3, R2, R11 ;  /* 0x0000000203057223 */ /* 0x000fc8000000010b */
[----:B------:R-:W-:Y:S01]  /*0df0*/  FFMA R2, R0, R5, R2 ;  /* 0x0000000500027223 */ /* 0x000fe20000000002 */
[----:B--2---:R-:W-:Y:S06]  /*0e00*/  @!P0 BRA `(.L_x_8) ;  /* 0x0000000000108947 */ /* 0x004fec0003800000 */
[----:B------:R-:W-:Y:S02]  /*0e10*/  MOV R0, R11 ;  /* 0x0000000b00007202 */ /* 0x000fe40000000f00 */
[----:B------:R-:W-:-:S07]  /*0e20*/  MOV R4, 0xe40 ;  /* 0x00000e4000047802 */ /* 0x000fce0000000f00 */
[----:B0-----:R-:W-:Y:S05]  /*0e30*/  CALL.REL.NOINC `($__internal_1_$__cuda_sm3x_div_rn_noftz_f32_slowpath) ;  /* 0x0000000400607944 */ /* 0x001fea0003c00000 */
[----:B------:R-:W-:-:S07]  /*0e40*/  IMAD.MOV.U32 R2, RZ, RZ, R0 ;  /* 0x000000ffff027224 */ /* 0x000fce00078e0000 */
.L_x_8:
[----:B0-----:R-:W-:Y:S05]  /*0e50*/  BSYNC.RECONVERGENT B0 ;  /* 0x0000000000007941 */ /* 0x001fea0003800200 */
.L_x_7:
[----:B------:R-:W0:Y:S01]  /*0e60*/  MUFU.RCP R0, R3 ;  /* 0x0000000300007308 */ /* 0x000e220000001000 */
[----:B------:R-:W-:Y:S07]  /*0e70*/  BSSY.RECONVERGENT B0, `(.L_x_9) ;  /* 0x000000c000007945 */ /* 0x000fee0003800200 */
[----:B------:R-:W1:Y:S01]  /*0e80*/  FCHK P0, R9, R3 ;  /* 0x0000000309007302 */ /* 0x000e620000000000 */
[----:B0-----:R-:W-:-:S04]  /*0e90*/  FFMA R5, -R3, R0, 1 ;  /* 0x3f80000003057423 */ /* 0x001fc80000000100 */
[----:B------:R-:W-:-:S04]  /*0ea0*/  FFMA R0, R0, R5, R0 ;  /* 0x0000000500007223 */ /* 0x000fc80000000000 */
[----:B------:R-:W-:-:S04]  /*0eb0*/  FFMA R4, R0, R9, RZ ;  /* 0x0000000900047223 */ /* 0x000fc800000000ff */
[----:B------:R-:W-:-:S04]  /*0ec0*/  FFMA R5, -R3, R4, R9 ;  /* 0x0000000403057223 */ /* 0x000fc80000000109 */
[----:B------:R-:W-:Y:S01]  /*0ed0*/  FFMA R5, R0, R5, R4 ;  /* 0x0000000500057223 */ /* 0x000fe20000000004 */
[----:B-1----:R-:W-:Y:S06]  /*0ee0*/  @!P0 BRA `(.L_x_10) ;  /* 0x0000000000108947 */ /* 0x002fec0003800000 */
[----:B------:R-:W-:Y:S02]  /*0ef0*/  MOV R0, R9 ;  /* 0x0000000900007202 */ /* 0x000fe40000000f00 */
[----:B------:R-:W-:-:S07]  /*0f00*/  MOV R4, 0xf20 ;  /* 0x00000f2000047802 */ /* 0x000fce0000000f00 */
[----:B------:R-:W-:Y:S05]  /*0f10*/  CALL.REL.NOINC `($__internal_1_$__cuda_sm3x_div_rn_noftz_f32_slowpath) ;  /* 0x0000000400287944 */ /* 0x000fea0003c00000 */
[----:B------:R-:W-:-:S07]  /*0f20*/  IMAD.MOV.U32 R5, RZ, RZ, R0 ;  /* 0x000000ffff057224 */ /* 0x000fce00078e0000 */
.L_x_10:
[----:B------:R-:W-:Y:S05]  /*0f30*/  BSYNC.RECONVERGENT B0 ;  /* 0x0000000000007941 */ /* 0x000fea0003800200 */
.L_x_9:
[----:B------:R-:W0:Y:S01]  /*0f40*/  LDCU UR4, c[0x0][0x3a4] ;  /* 0x00007480ff0477ac */ /* 0x000e220008000800 */
[----:B------:R-:W-:-:S05]  /*0f50*/  FFMA R0, -R2, R2, R5 ;  /* 0x0000000202007223 */ /* 0x000fca0000000105 */
[----:B0-----:R-:W-:-:S04]  /*0f60*/  FMNMX R4, R0, UR4, PT ;  /* 0x0000000400047c09 */ /* 0x001fc8000b800000 */
[----:B------:R-:W-:-:S13]  /*0f70*/  FSETP.GTU.AND P0, PT, R4, 9.9999997473787516356e-06, PT ;  /* 0x3727c5ac0400780b */ /* 0x000fda0003f0c000 */
[----:B------:R-:W0:Y:S08]  /*0f80*/  @!P0 LDC R9, c[0x0][0x388] ;  /* 0x0000e200ff098b82 */ /* 0x000e300000000800 */
[----:B------:R-:W1:Y:S01]  /*0f90*/  @!P0 LDC.64 R4, c[0x0][0x3a8] ;  /* 0x0000ea00ff048b82 */ /* 0x000e620000000a00 */
[----:B0-----:R-:W-:-:S04]  /*0fa0*/  @!P0 IMAD R9, R6, R9, R7 ;  /* 0x0000000906098224 */ /* 0x001fc800078e0207 */
[----:B-1----:R-:W-:-:S05]  /*0fb0*/  @!P0 IMAD.WIDE R4, R9, 0x4, R4 ;  /* 0x0000000409048825 */ /* 0x002fca00078e0204 */
[----:B------:R0:W-:Y:S01]  /*0fc0*/  @!P0 STG.E desc[UR18][R4.64], RZ ;  /* 0x000000ff04008986 */ /* 0x0001e2000c101912 */
[----:B------:R-:W-:Y:S05]  /*0fd0*/  @!P0 EXIT ;  /* 0x000000000000894d */ /* 0x000fea0003800000 */
[----:B------:R-:W-:Y:S01]  /*0fe0*/  FMUL R9, R0, UR4 ;  /* 0x0000000400097c20 */ /* 0x000fe20008400000 */
[----:B------:R-:W1:Y:S01]  /*0ff0*/  LDCU UR5, c[0x0][0x3a0] ;  /* 0x00007400ff0577ac */ /* 0x000e620008000800 */
[----:B0-----:R-:W-:Y:S01]  /*1000*/  FMUL R5, R3, R2 ;  /* 0x0000000203057220 */ /* 0x001fe20000400000 */
[----:B------:R-:W-:Y:S01]  /*1010*/  BSSY.RECONVERGENT B0, `(.L_x_11) ;  /* 0x000000d000007945 */ /* 0x000fe20003800200 */
[----:B------:R0:W2:Y:S01]  /*1020*/  MUFU.RSQ R4, R9 ;  /* 0x0000000900047308 */ /* 0x0000a20000001400 */
[----:B------:R-:W-:-:S04]  /*1030*/  IADD3 R0, PT, PT, R9, -0xd000000, RZ ;  /* 0xf300000009007810 */ /* 0x000fc80007ffe0ff */
[----:B------:R-:W-:Y:S01]  /*1040*/  ISETP.GT.U32.AND P0, PT, R0, 0x727fffff, PT ;  /* 0x727fffff0000780c */ /* 0x000fe20003f04070 */
[----:B-1----:R-:W-:-:S12]  /*1050*/  FFMA R0, -R5, UR5, R8 ;  /* 0x0000000505007c23 */ /* 0x002fd80008000108 */
[----:B0-2---:R-:W-:Y:S05]  /*1060*/  @!P0 BRA `(.L_x_12) ;  /* 0x00000000000c8947 */ /* 0x005fea0003800000 */
[----:B------:R-:W-:-:S07]  /*1070*/  MOV R11, 0x1090 ;  /* 0x00001090000b7802 */ /* 0x000fce0000000f00 */
[----:B------:R-:W-:Y:S05]  /*1080*/  CALL.REL.NOINC `($__internal_0_$__cuda_sm20_sqrt_rn_f32_slowpath) ;  /* 0x00000000006c7944 */ /* 0x000fea0003c00000 */
[----:B------:R-:W-:Y:S05]  /*1090*/  BRA `(.L_x_13) ;  /* 0x0000000000107947 */ /* 0x000fea0003800000 */
.L_x_12:
[----:B------:R-:W-:Y:S01]  /*10a0*/  FMUL.FTZ R2, R9, R4 ;  /* 0x0000000409027220 */ /* 0x000fe20000410000 */
[----:B------:R-:W-:-:S03]  /*10b0*/  FMUL.FTZ R4, R4, 0.5 ;  /* 0x3f00000004047820 */ /* 0x000fc60000410000 */
[----:B------:R-:W-:-:S04]  /*10c0*/  FFMA R5, -R2, R2, R9 ;  /* 0x0000000202057223 */ /* 0x000fc80000000109 */
[----:B------:R-:W-:-:S07]  /*10d0*/  FFMA R2, R5, R4, R2 ;  /* 0x0000000405027223 */ /* 0x000fce0000000002 */
.L_x_13:
[----:B------:R-:W-:Y:S05]  /*10e0*/  BSYNC.RECONVERGENT B0 ;  /* 0x0000000000007941 */ /* 0x000fea0003800200 */
.L_x_11:
[----:B------:R-:W-:Y:S01]  /*10f0*/  FMUL R9, R3, R2 ;  /* 0x0000000203097220 */ /* 0x000fe20000400000 */
[----:B------:R-:W-:Y:S03]  /*1100*/  BSSY.RECONVERGENT B0, `(.L_x_14) ;  /* 0x000000d000007945 */ /* 0x000fe60003800200 */
[----:B------:R-:W0:Y:S08]  /*1110*/  MUFU.RCP R2, R9 ;  /* 0x0000000900027308 */ /* 0x000e300000001000 */
[----:B------:R-:W1:Y:S01]  /*1120*/  FCHK P0, R0, R9 ;  /* 0x0000000900007302 */ /* 0x000e620000000000 */
[----:B0-----:R-:W-:-:S04]  /*1130*/  FFMA R3, -R9, R2, 1 ;  /* 0x3f80000009037423 */ /* 0x001fc80000000102 */
[----:B------:R-:W-:-:S04]  /*1140*/  FFMA R3, R2, R3, R2 ;  /* 0x0000000302037223 */ /* 0x000fc80000000002 */
[----:B------:R-:W-:-:S04]  /*1150*/  FFMA R2, R0, R3, RZ ;  /* 0x0000000300027223 */ /* 0x000fc800000000ff */
[----:B------:R-:W-:-:S04]  /*1160*/  FFMA R4, -R9, R2, R0 ;  /* 0x0000000209047223 */ /* 0x000fc80000000100 */
[----:B------:R-:W-:Y:S01]  /*1170*/  FFMA R5, R3, R4, R2 ;  /* 0x0000000403057223 */ /* 0x000fe20000000002 */
[----:B-1----:R-:W-:Y:S06]  /*1180*/  @!P0 BRA `(.L_x_15) ;  /* 0x0000000000108947 */ /* 0x002fec0003800000 */
[----:B------:R-:W-:Y:S01]  /*1190*/  IMAD.MOV.U32 R3, RZ, RZ, R9 ;  /* 0x000000ffff037224 */ /* 0x000fe200078e0009 */
[----:B------:R-:W-:-:S07]  /*11a0*/  MOV R4, 0x11c0 ;  /* 0x000011c000047802 */ /* 0x000fce0000000f00 */
[----:B------:R-:W-:Y:S05]  /*11b0*/  CALL.REL.NOINC `($__internal_1_$__cuda_sm3x_div_rn_noftz_f32_slowpath) ;  /* 0x0000000000807944 */ /* 0x000fea0003c00000 */
[----:B------:R-:W-:-:S07]  /*11c0*/  MOV R5, R0 ;  /* 0x0000000000057202 */ /* 0x000fce0000000f00 */
.L_x_15:
[----:B------:R-:W-:Y:S05]  /*11d0*/  BSYNC.RECONVERGENT B0 ;  /* 0x0000000000007941 */ /* 0x000fea0003800200 */
.L_x_14:
[----:B------:R-:W0:Y:S01]  /*11e0*/  LDC.64 R2, c[0x0][0x3a8] ;  /* 0x0000ea00ff027b82 */ /* 0x000e220000000a00 */
[----:B------:R-:W1:Y:S02]  /*11f0*/  LDCU UR4, c[0x0][0x388] ;  /* 0x00007100ff0477ac */ /* 0x000e640008000800 */
[----:B-1----:R-:W-:-:S04]  /*1200*/  IMAD R7, R6, UR4, R7 ;  /* 0x0000000406077c24 */ /* 0x002fc8000f8e0207 */
[----:B0-----:R-:W-:-:S05]  /*1210*/  IMAD.WIDE R2, R7, 0x4, R2 ;  /* 0x0000000407027825 */ /* 0x001fca00078e0202 */
[----:B------:R-:W-:Y:S01]  /*1220*/  STG.E desc[UR18][R2.64], R5 ;  /* 0x0000000502007986 */ /* 0x000fe2000c101912 */
[----:B------:R-:W-:Y:S05]  /*1230*/  EXIT ;  /* 0x000000000000794d */ /* 0x000fea0003800000 */
        .weak           $__internal_0_$__cuda_sm20_sqrt_rn_f32_slowpath
        .type           $__internal_0_$__cuda_sm20_sqrt_rn_f32_slowpath,@function
        .size           $__internal_0_$__cuda_sm20_sqrt_rn_f32_slowpath,($__internal_1_$__cuda_sm3x_div_rn_noftz_f32_slowpath - $__internal_0_$__cuda_sm20_sqrt_rn_f32_slowpath)
$__internal_0_$__cuda_sm20_sqrt_rn_f32_slowpath:
[----:B------:R-:W-:-:S13]  /*1240*/  LOP3.LUT P0, RZ, R9, 0x7fffffff, RZ, 0xc0, !PT ;  /* 0x7fffffff09ff7812 */ /* 0x000fda000780c0ff */
[----:B------:R-:W-:Y:S01]  /*1250*/  @!P0 IMAD.MOV.U32 R4, RZ, RZ, R9 ;  /* 0x000000ffff048224 */ /* 0x000fe200078e0009 */
[----:B------:R-:W-:Y:S06]  /*1260*/  @!P0 BRA `(.L_x_16) ;  /* 0x0000000000448947 */ /* 0x000fec0003800000 */
[----:B------:R-:W-:Y:S02]  /*1270*/  FSETP.GEU.FTZ.AND P0, PT, R9, RZ, PT ;  /* 0x000000ff0900720b */ /* 0x000fe40003f1e000 */
[----:B------:R-:W-:-:S11]  /*1280*/  MOV R2, R9 ;  /* 0x0000000900027202 */ /* 0x000fd60000000f00 */
[----:B------:R-:W-:Y:S01]  /*1290*/  @!P0 IMAD.MOV.U32 R4, RZ, RZ, 0x7fffffff ;  /* 0x7fffffffff048424 */ /* 0x000fe200078e00ff */
[----:B------:R-:W-:Y:S06]  /*12a0*/  @!P0 BRA `(.L_x_16) ;  /* 0x0000000000348947 */ /* 0x000fec0003800000 */
[----:B------:R-:W-:-:S13]  /*12b0*/  FSETP.GTU.FTZ.AND P0, PT, |R2|, +INF , PT ;  /* 0x7f8000000200780b */ /* 0x000fda0003f1c200 */
[----:B------:R-:W-:Y:S01]  /*12c0*/  @P0 FADD.FTZ R4, R2, 1 ;  /* 0x3f80000002040421 */ /* 0x000fe20000010000 */
[----:B------:R-:W-:Y:S06]  /*12d0*/  @P0 BRA `(.L_x_16) ;  /* 0x0000000000280947 */ /* 0x000fec0003800000 */
[----:B------:R-:W-:-:S13]  /*12e0*/  FSETP.NEU.FTZ.AND P0, PT, |R2|, +INF , PT ;  /* 0x7f8000000200780b */ /* 0x000fda0003f1d200 */
[----:B------:R-:W-:-:S04]  /*12f0*/  @P0 FFMA R5, R2, 1.84467440737095516160e+19, RZ ;  /* 0x5f80000002050823 */ /* 0x000fc800000000ff */
[----:B------:R-:W0:Y:S02]  /*1300*/  @P0 MUFU.RSQ R4, R5 ;  /* 0x0000000500040308 */ /* 0x000e240000001400 */
[----:B0-----:R-:W-:Y:S01]  /*1310*/  @P0 FMUL.FTZ R8, R5, R4 ;  /* 0x0000000405080220 */ /* 0x001fe20000410000 */
[----:B------:R-:W-:Y:S01]  /*1320*/  @P0 FMUL.FTZ R10, R4, 0.5 ;  /* 0x3f000000040a0820 */ /* 0x000fe20000410000 */
[----:B------:R-:W-:Y:S02]  /*1330*/  @!P0 MOV R4, R2 ;  /* 0x0000000200048202 */ /* 0x000fe40000000f00 */
[----:B------:R-:W-:-:S04]  /*1340*/  @P0 FADD.FTZ R9, -R8, -RZ ;  /* 0x800000ff08090221 */ /* 0x000fc80000010100 */
[----:B------:R-:W-:-:S04]  /*1350*/  @P0 FFMA R9, R8, R9, R5 ;  /* 0x0000000908090223 */ /* 0x000fc80000000005 */
[----:B------:R-:W-:-:S04]  /*1360*/  @P0 FFMA R9, R9, R10, R8 ;  /* 0x0000000a09090223 */ /* 0x000fc80000000008 */
[----:B------:R-:W-:-:S07]  /*1370*/  @P0 FMUL.FTZ R4, R9, 2.3283064365386962891e-10 ;  /* 0x2f80000009040820 */ /* 0x000fce0000410000 */
.L_x_16:
[----:B------:R-:W-:Y:S01]  /*1380*/  IMAD.MOV.U32 R2, RZ, RZ, R4 ;  /* 0x000000ffff027224 */ /* 0x000fe200078e0004 */
[----:B------:R-:W-:Y:S01]  /*1390*/  MOV R4, R11 ;  /* 0x0000000b00047202 */ /* 0x000fe20000000f00 */
[----:B------:R-:W-:-:S04]  /*13a0*/  IMAD.MOV.U32 R5, RZ, RZ, 0x0 ;  /* 0x00000000ff057424 */ /* 0x000fc800078e00ff */
[----:B------:R-:W-:Y:S05]  /*13b0*/  RET.REL.NODEC R4 `(_Z10ncc_kernelPKhiiS0_iiffPf) ;  /* 0xffffffec04107950 */ /* 0x000fea0003c3ffff */
        .weak           $__internal_1_$__cuda_sm3x_div_rn_noftz_f32_slowpath
        .type           $__internal_1_$__cuda_sm3x_div_rn_noftz_f32_slowpath,@function
        .size           $__internal_1_$__cuda_sm3x_div_rn_noftz_f32_slowpath,(.L_x_30 - $__internal_1_$__cuda_sm3x_div_rn_noftz_f32_slowpath)
$__internal_1_$__cuda_sm3x_div_rn_noftz_f32_slowpath:
[----:B------:R-:W-:Y:S01]  /*13c0*/  SHF.R.U32.HI R10, RZ, 0x17, R3 ;  /* 0x00000017ff0a7819 */ /* 0x000fe20000011603 */
[----:B------:R-:W-:Y:S01]  /*13d0*/  BSSY.RECONVERGENT B1, `(.L_x_17) ;  /* 0x0000063000017945 */ /* 0x000fe20003800200 */
[----:B------:R-:W-:Y:S02]  /*13e0*/  SHF.R.U32.HI R5, RZ, 0x17, R0 ;  /* 0x00000017ff057819 */ /* 0x000fe40000011600 */
[----:B------:R-:W-:Y:S02]  /*13f0*/  LOP3.LUT R10, R10, 0xff, RZ, 0xc0, !PT ;  /* 0x000000ff0a0a7812 */ /* 0x000fe400078ec0ff */
[----:B------:R-:W-:Y:S02]  /*1400*/  LOP3.LUT R14, R5, 0xff, RZ, 0xc0, !PT ;  /* 0x000000ff050e7812 */ /* 0x000fe400078ec0ff */
[----:B------:R-:W-:Y:S02]  /*1410*/  IADD3 R13, PT, PT, R10, -0x1, RZ ;  /* 0xffffffff0a0d7810 */ /* 0x000fe40007ffe0ff */
[----:B------:R-:W-:Y:S01]  /*1420*/  MOV R11, R3 ;  /* 0x00000003000b7202 */ /* 0x000fe20000000f00 */
[----:B------:R-:W-:Y:S01]  /*1430*/  VIADD R12, R14, 0xffffffff ;  /* 0xffffffff0e0c7836 */ /* 0x000fe20000000000 */
[----:B------:R-:W-:-:S04]  /*1440*/  ISETP.GT.U32.AND P0, PT, R13, 0xfd, PT ;  /* 0x000000fd0d00780c */ /* 0x000fc80003f04070 */
[----:B------:R-:W-:-:S13]  /*1450*/  ISETP.GT.U32.OR P0, PT, R12, 0xfd, P0 ;  /* 0x000000fd0c00780c */ /* 0x000fda0000704470 */
[----:B------:R-:W-:Y:S01]  /*1460*/  @!P0 IMAD.MOV.U32 R5, RZ, RZ, RZ ;  /* 0x000000ffff058224 */ /* 0x000fe200078e00ff */
[----:B------:R-:W-:Y:S06]  /*1470*/  @!P0 BRA `(.L_x_18) ;  /* 0x00000000005c8947 */ /* 0x000fec0003800000 */
[----:B------:R-:W-:Y:S02]  /*1480*/  FSETP.GTU.FTZ.AND P0, PT, |R0|, +INF , PT ;  /* 0x7f8000000000780b */ /* 0x000fe40003f1c200 */
[----:B------:R-:W-:-:S04]  /*1490*/  FSETP.GTU.FTZ.AND P1, PT, |R3|, +INF , PT ;  /* 0x7f8000000300780b */ /* 0x000fc80003f3c200 */
[----:B------:R-:W-:-:S13]  /*14a0*/  PLOP3.LUT P0, PT, P0, P1, PT, 0xf8, 0x8f ;  /* 0x00000000008f781c */ /* 0x000fda0000703f70 */
[----:B------:R-:W-:Y:S05]  /*14b0*/  @P0 BRA `(.L_x_19) ;  /* 0x00000004004c0947 */ /* 0x000fea0003800000 */
[----:B------:R-:W-:-:S13]  /*14c0*/  LOP3.LUT P0, RZ, R11, 0x7fffffff, R0, 0xc8, !PT ;  /* 0x7fffffff0bff7812 */ /* 0x000fda000780c800 */
[----:B------:R-:W-:Y:S05]  /*14d0*/  @!P0 BRA `(.L_x_20) ;  /* 0x00000004003c8947 */ /* 0x000fea0003800000 */
[C---:B------:R-:W-:Y:S02]  /*14e0*/  FSETP.NEU.FTZ.AND P2, PT, |R0|.reuse, +INF , PT ;  /* 0x7f8000000000780b */ /* 0x040fe40003f5d200 */
[----:B------:R-:W-:Y:S02]  /*14f0*/  FSETP.NEU.FTZ.AND P1, PT, |R3|, +INF , PT ;  /* 0x7f8000000300780b */ /* 0x000fe40003f3d200 */
[----:B------:R-:W-:-:S11]  /*1500*/  FSETP.NEU.FTZ.AND P0, PT, |R0|, +INF , PT ;  /* 0x7f8000000000780b */ /* 0x000fd60003f1d200 */
[----:B------:R-:W-:Y:S05]  /*1510*/  @!P1 BRA !P2, `(.L_x_20) ;  /* 0x00000004002c9947 */ /* 0x000fea0005000000 */
[----:B------:R-:W-:-:S04]  /*1520*/  LOP3.LUT P2, RZ, R0, 0x7fffffff, RZ, 0xc0, !PT ;  /* 0x7fffffff00ff7812 */ /* 0x000fc8000784c0ff */
[----:B------:R-:W-:-:S13]  /*1530*/  PLOP3.LUT P1, PT, P1, P2, PT, 0x2f, 0xf2 ;  /* 0x0000000000f2781c */ /* 0x000fda0000f24577 */
[----:B------:R-:W-:Y:S05]  /*1540*/  @P1 BRA `(.L_x_21) ;  /* 0x0000000400181947 */ /* 0x000fea0003800000 */
[----:B------:R-:W-:-:S04]  /*1550*/  LOP3.LUT P1, RZ, R11, 0x7fffffff, RZ, 0xc0, !PT ;  /* 0x7fffffff0bff7812 */ /* 0x000fc8000782c0ff */
[----:B------:R-:W-:-:S13]  /*1560*/  PLOP3.LUT P0, PT, P0, P1, PT, 0x2f, 0xf2 ;  /* 0x0000000000f2781c */ /* 0x000fda0000702577 */
[----:B------:R-:W-:Y:S05]  /*1570*/  @P0 BRA `(.L_x_22) ;  /* 0x0000000400000947 */ /* 0x000fea0003800000 */
[----:B------:R-:W-:Y:S02]  /*1580*/  ISETP.GE.AND P0, PT, R12, RZ, PT ;  /* 0x000000ff0c00720c */ /* 0x000fe40003f06270 */
[----:B------:R-:W-:-:S11]  /*1590*/  ISETP.GE.AND P1, PT, R13, RZ, PT ;  /* 0x000000ff0d00720c */ /* 0x000fd60003f26270 */
[----:B------:R-:W-:Y:S01]  /*15a0*/  @P0 MOV R5, RZ ;  /* 0x000000ff00050202 */ /* 0x000fe20000000f00 */
[----:B------:R-:W-:Y:S02]  /*15b0*/  @!P0 IMAD.MOV.U32 R5, RZ, RZ, -0x40 ;  /* 0xffffffc0ff058424 */ /* 0x000fe400078e00ff */
[----:B------:R-:W-:Y:S01]  /*15c0*/  @!P0 FFMA R0, R0, 1.84467440737095516160e+19, RZ ;  /* 0x5f80000000008823 */ /* 0x000fe200000000ff */
[----:B------:R-:W-:Y:S02]  /*15d0*/  @!P1 FFMA R11, R3, 1.84467440737095516160e+19, RZ ;  /* 0x5f800000030b9823 */ /* 0x000fe400000000ff */
[----:B------:R-:W-:-:S07]  /*15e0*/  @!P1 IADD3 R5, PT, PT, R5, 0x40, RZ ;  /* 0x0000004005059810 */ /* 0x000fce0007ffe0ff */
.L_x_18:
[----:B------:R-:W-:Y:S01]  /*15f0*/  LEA R12, R10, 0xc0800000, 0x17 ;  /* 0xc08000000a0c7811 */ /* 0x000fe200078eb8ff */
[----:B------:R-:W-:Y:S04]  /*1600*/  BSSY.RECONVERGENT B2, `(.L_x_23) ;  /* 0x0000036000027945 */ /* 0x000fe80003800200 */
[----:B------:R-:W-:Y:S01]  /*1610*/  IMAD.IADD R12, R11, 0x1, -R12 ;  /* 0x000000010b0c7824 */ /* 0x000fe200078e0a0c */
[----:B------:R-:W-:-:S03]  /*1620*/  IADD3 R11, PT, PT, R14, -0x7f, RZ ;  /* 0xffffff810e0b7810 */ /* 0x000fc60007ffe0ff */
[----:B------:R0:W1:Y:S01]  /*1630*/  MUFU.RCP R13, R12 ;  /* 0x0000000c000d7308 */ /* 0x0000620000001000 */
[----:B------:R-:W-:Y:S01]  /*1640*/  FADD.FTZ R15, -R12, -RZ ;  /* 0x800000ff0c0f7221 */ /* 0x000fe20000010100 */
[C---:B------:R-:W-:Y:S01]  /*1650*/  IMAD R0, R11.reuse, -0x800000, R0 ;  /* 0xff8000000b007824 */ /* 0x040fe200078e0200 */
[----:B0-----:R-:W-:-:S05]  /*1660*/  IADD3 R12, PT, PT, R11, 0x7f, -R10 ;  /* 0x0000007f0b0c7810 */ /* 0x001fca0007ffe80a */
[----:B------:R-:W-:Y:S02]  /*1670*/  IMAD.IADD R5, R12, 0x1, R5 ;  /* 0x000000010c057824 */ /* 0x000fe400078e0205 */
[----:B-1----:R-:W-:-:S04]  /*1680*/  FFMA R14, R13, R15, 1 ;  /* 0x3f8000000d0e7423 */ /* 0x002fc8000000000f */
[----:B------:R-:W-:-:S04]  /*1690*/  FFMA R16, R13, R14, R13 ;  /* 0x0000000e0d107223 */ /* 0x000fc8000000000d */
[----:B------:R-:W-:-:S04]  /*16a0*/  FFMA R13, R0, R16, RZ ;  /* 0x00000010000d7223 */ /* 0x000fc800000000ff */
[----:B------:R-:W-:-:S04]  /*16b0*/  FFMA R14, R15, R13, R0 ;  /* 0x0000000d0f0e7223 */ /* 0x000fc80000000000 */
[----:B------:R-:W-:-:S04]  /*16c0*/  FFMA R13, R16, R14, R13 ;  /* 0x0000000e100d7223 */ /* 0x000fc8000000000d */
[----:B------:R-:W-:-:S04]  /*16d0*/  FFMA R14, R15, R13, R0 ;  /* 0x0000000d0f0e7223 */ /* 0x000fc80000000000 */
[----:B------:R-:W-:-:S05]  /*16e0*/  FFMA R0, R16, R14, R13 ;  /* 0x0000000e10007223 */ /* 0x000fca000000000d */
[----:B------:R-:W-:-:S04]  /*16f0*/  SHF.R.U32.HI R10, RZ, 0x17, R0 ;  /* 0x00000017ff0a7819 */ /* 0x000fc80000011600 */
[----:B------:R-:W-:-:S04]  /*1700*/  LOP3.LUT R10, R10, 0xff, RZ, 0xc0, !PT ;  /* 0x000000ff0a0a7812 */ /* 0x000fc800078ec0ff */
[----:B------:R-:W-:-:S05]  /*1710*/  IADD3 R15, PT, PT, R10, R5, RZ ;  /* 0x000000050a0f7210 */ /* 0x000fca0007ffe0ff */
[----:B------:R-:W-:-:S05]  /*1720*/  VIADD R10, R15, 0xffffffff ;  /* 0xffffffff0f0a7836 */ /* 0x000fca0000000000 */
[----:B------:R-:W-:-:S13]  /*1730*/  ISETP.GE.U32.AND P0, PT, R10, 0xfe, PT ;  /* 0x000000fe0a00780c */ /* 0x000fda0003f06070 */
[----:B------:R-:W-:Y:S05]  /*1740*/  @!P0 BRA `(.L_x_24) ;  /* 0x0000000000808947 */ /* 0x000fea0003800000 */
[----:B------:R-:W-:-:S13]  /*1750*/  ISETP.GT.AND P0, PT, R15, 0xfe, PT ;  /* 0x000000fe0f00780c */ /* 0x000fda0003f04270 */
[----:B------:R-:W-:Y:S05]  /*1760*/  @P0 BRA `(.L_x_25) ;  /* 0x00000000006c0947 */ /* 0x000fea0003800000 */
[----:B------:R-:W-:-:S13]  /*1770*/  ISETP.GE.AND P0, PT, R15, 0x1, PT ;  /* 0x000000010f00780c */ /* 0x000fda0003f06270 */
[----:B------:R-:W-:Y:S05]  /*1780*/  @P0 BRA `(.L_x_26) ;  /* 0x0000000000740947 */ /* 0x000fea0003800000 */
[----:B------:R-:W-:Y:S02]  /*1790*/  ISETP.GE.AND P0, PT, R15, -0x18, PT ;  /* 0xffffffe80f00780c */ /* 0x000fe40003f06270 */
[----:B------:R-:W-:-:S11]  /*17a0*/  LOP3.LUT R0, R0, 0x80000000, RZ, 0xc0, !PT ;  /* 0x8000000000007812 */ /* 0x000fd600078ec0ff */
[----:B------:R-:W-:Y:S05]  /*17b0*/  @!P0 BRA `(.L_x_26) ;  /* 0x0000000000688947 */ /* 0x000fea0003800000 */
[CCC-:B------:R-:W-:Y:S01]  /*17c0*/  FFMA.RZ R5, R16.reuse, R14.reuse, R13.reuse ;  /* 0x0000000e10057223 */ /* 0x1c0fe2000000c00d */
[C---:B------:R-:W-:Y:S01]  /*17d0*/  IADD3 R12, PT, PT, R15.reuse, 0x20, RZ ;  /* 0x000000200f0c7810 */ /* 0x040fe20007ffe0ff */
[CCC-:B------:R-:W-:Y:S01]  /*17e0*/  FFMA.RM R10, R16.reuse, R14.reuse, R13.reuse ;  /* 0x0000000e100a7223 */ /* 0x1c0fe2000000400d */
[----:B------:R-:W-:Y:S02]  /*17f0*/  ISETP.NE.AND P2, PT, R15, RZ, PT ;  /* 0x000000ff0f00720c */ /* 0x000fe40003f45270 */
[----:B------:R-:W-:Y:S01]  /*1800*/  LOP3.LUT R11, R5, 0x7fffff, RZ, 0xc0, !PT ;  /* 0x007fffff050b7812 */ /* 0x000fe200078ec0ff */
[----:B------:R-:W-:Y:S01]  /*1810*/  FFMA.RP R5, R16, R14, R13 ;  /* 0x0000000e10057223 */ /* 0x000fe2000000800d */
[----:B------:R-:W-:Y:S01]  /*1820*/  IMAD.MOV R13, RZ, RZ, -R15 ;  /* 0x000000ffff0d7224 */ /* 0x000fe200078e0a0f */
[----:B------:R-:W-:Y:S02]  /*1830*/  ISETP.NE.AND P1, PT, R15, RZ, PT ;  /* 0x000000ff0f00720c */ /* 0x000fe40003f25270 */
[----:B------:R-:W-:-:S02]  /*1840*/  LOP3.LUT R11, R11, 0x800000, RZ, 0xfc, !PT ;  /* 0x008000000b0b7812 */ /* 0x000fc400078efcff */
[----:B------:R-:W-:Y:S02]  /*1850*/  FSETP.NEU.FTZ.AND P0, PT, R5, R10, PT ;  /* 0x0000000a0500720b */ /* 0x000fe40003f1d000 */
[----:B------:R-:W-:Y:S02]  /*1860*/  SHF.L.U32 R12, R11, R12, RZ ;  /* 0x0000000c0b0c7219 */ /* 0x000fe400000006ff */
[----:B------:R-:W-:Y:S02]  /*1870*/  SEL R10, R13, RZ, P2 ;  /* 0x000000ff0d0a7207 */ /* 0x000fe40001000000 */
[----:B------:R-:W-:Y:S02]  /*1880*/  ISETP.NE.AND P1, PT, R12, RZ, P1 ;  /* 0x000000ff0c00720c */ /* 0x000fe40000f25270 */
[----:B------:R-:W-:Y:S02]  /*1890*/  SHF.R.U32.HI R10, RZ, R10, R11 ;  /* 0x0000000aff0a7219 */ /* 0x000fe4000001160b */
[----:B------:R-:W-:-:S02]  /*18a0*/  PLOP3.LUT P0, PT, P0, P1, PT, 0xf8, 0x8f ;  /* 0x00000000008f781c */ /* 0x000fc40000703f70 */
[----:B------:R-:W-:Y:S02]  /*18b0*/  SHF.R.U32.HI R12, RZ, 0x1, R10 ;  /* 0x00000001ff0c7819 */ /* 0x000fe4000001160a */
[----:B------:R-:W-:-:S04]  /*18c0*/  SEL R5, RZ, 0x1, !P0 ;  /* 0x00000001ff057807 */ /* 0x000fc80004000000 */
[----:B------:R-:W-:-:S04]  /*18d0*/  LOP3.LUT R5, R5, 0x1, R12, 0xf8, !PT ;  /* 0x0000000105057812 */ /* 0x000fc800078ef80c */
[----:B------:R-:W-:-:S04]  /*18e0*/  LOP3.LUT R5, R5, R10, RZ, 0xc0, !PT ;  /* 0x0000000a05057212 */ /* 0x000fc800078ec0ff */
[----:B------:R-:W-:-:S04]  /*18f0*/  IADD3 R5, PT, PT, R12, R5, RZ ;  /* 0x000000050c057210 */ /* 0x000fc80007ffe0ff */
[----:B------:R-:W-:Y:S01]  /*1900*/  LOP3.LUT R0, R5, R0, RZ, 0xfc, !PT ;  /* 0x0000000005007212 */ /* 0x000fe200078efcff */
[----:B------:R-:W-:Y:S06]  /*1910*/  BRA `(.L_x_26) ;  /* 0x0000000000107947 */ /* 0x000fec0003800000 */
.L_x_25:
[----:B------:R-:W-:-:S04]  /*1920*/  LOP3.LUT R0, R0, 0x80000000, RZ, 0xc0, !PT ;  /* 0x8000000000007812 */ /* 0x000fc800078ec0ff */
[----:B------:R-:W-:Y:S01]  /*1930*/  LOP3.LUT R0, R0, 0x7f800000, RZ, 0xfc, !PT ;  /* 0x7f80000000007812 */ /* 0x000fe200078efcff */
[----:B------:R-:W-:Y:S06]  /*1940*/  BRA `(.L_x_26) ;  /* 0x0000000000047947 */ /* 0x000fec0003800000 */
.L_x_24:
[----:B------:R-:W-:-:S07]  /*1950*/  IMAD R0, R5, 0x800000, R0 ;  /* 0x0080000005007824 */ /* 0x000fce00078e0200 */
.L_x_26:
[----:B------:R-:W-:Y:S05]  /*1960*/  BSYNC.RECONVERGENT B2 ;  /* 0x0000000000027941 */ /* 0x000fea0003800200 */
.L_x_23:
[----:B------:R-:W-:Y:S05]  /*1970*/  BRA `(.L_x_27) ;  /* 0x0000000000207947 */ /* 0x000fea0003800000 */
.L_x_22:
[----:B------:R-:W-:-:S04]  /*1980*/  LOP3.LUT R0, R11, 0x80000000, R0, 0x48, !PT ;  /* 0x800000000b007812 */ /* 0x000fc800078e4800 */
[----:B------:R-:W-:Y:S01]  /*1990*/  LOP3.LUT R0, R0, 0x7f800000, RZ, 0xfc, !PT ;  /* 0x7f80000000007812 */ /* 0x000fe200078efcff */
[----:B------:R-:W-:Y:S06]  /*19a0*/  BRA `(.L_x_27) ;  /* 0x0000000000147947 */ /* 0x000fec0003800000 */
.L_x_21:
[----:B------:R-:W-:Y:S01]  /*19b0*/  LOP3.LUT R0, R11, 0x80000000, R0, 0x48, !PT ;  /* 0x800000000b007812 */ /* 0x000fe200078e4800 */
[----:B------:R-:W-:Y:S06]  /*19c0*/  BRA `(.L_x_27) ;  /* 0x00000000000c7947 */ /* 0x000fec0003800000 */
.L_x_20:
[----:B------:R-:W0:Y:S01]  /*19d0*/  MUFU.RSQ R0, -QNAN ;  /* 0xffc0000000007908 */ /* 0x000e220000001400 */
[----:B------:R-:W-:Y:S05]  /*19e0*/  BRA `(.L_x_27) ;  /* 0x0000000000047947 */ /* 0x000fea0003800000 */
.L_x_19:
[----:B------:R-:W-:-:S07]  /*19f0*/  FADD.FTZ R0, R0, R3 ;  /* 0x0000000300007221 */ /* 0x000fce0000010000 */
.L_x_27:
[----:B------:R-:W-:Y:S05]  /*1a00*/  BSYNC.RECONVERGENT B1 ;  /* 0x0000000000017941 */ /* 0x000fea0003800200 */
.L_x_17:
[----:B------:R-:W-:-:S04]  /*1a10*/  HFMA2 R5, -RZ, RZ, 0, 0 ;  /* 0x00000000ff057431 */ /* 0x000fc800000001ff */
[----:B0-----:R-:W-:Y:S05]  /*1a20*/  RET.REL.NODEC R4 `(_Z10ncc_kernelPKhiiS0_iiffPf) ;  /* 0xffffffe404747950 */ /* 0x001fea0003c3ffff */
.L_x_28:
[----:B------:R-:W-:-:S00]  /*1a30*/  BRA `(.L_x_28) ;  /* 0xfffffffc00fc7947 */ /* 0x000fc0000383ffff */
[----:B------:R-:W-:-:S00]  /*1a40*/  NOP ;  /* 0x0000000000007918 */ /* 0x000fc00000000000 */
        /* <DEDUP_REMOVED lines=11> */
.L_x_30:


//--------------------- .nv.shared.reserved.0     --------------------------
	.section	.nv.shared.reserved.0,"aw",@nobits
	.weak		__nv_reservedSMEM_offset_0_alias
	.size		__nv_reservedSMEM_offset_0_alias, 0, 64
	.other		__nv_reservedSMEM_offset_0_alias,@"STO_CUDA_RESERVED_SHARED STV_DEFAULT"
__nv_reservedSMEM_offset_0_alias:
	.zero		0
	.zero		64


//--------------------- .nv.constant0._Z10ncc_kernelPKhiiS0_iiffPf --------------------------
	.section	.nv.constant0._Z10ncc_kernelPKhiiS0_iiffPf,"a",@progbits
	.sectionflags	@""
	.align	4
.nv.constant0._Z10ncc_kernelPKhiiS0_iiffPf:
	.zero		944


//--------------------- SYMBOLS --------------------------

	.type		.nv.reservedSmem.offset0,@object
	.size		.nv.reservedSmem.offset0,0x4
